//
// Generated by NVIDIA NVVM Compiler
//
// Compiler Build ID: CL-36424714
// Cuda compilation tools, release 13.0, V13.0.88
// Based on NVVM 20.0.0
//

.version 9.0
.target sm_100
.address_size 64

	// .globl	default_function_kernel0
// _ZZ24default_function_kernel0E15pad_temp_shared has been demoted
// _ZZ24default_function_kernel0E13kernel_shared has been demoted

.visible .entry default_function_kernel0(
	.param .u64 .ptr .align 1 default_function_kernel0_param_0,
	.param .u64 .ptr .align 1 default_function_kernel0_param_1,
	.param .u64 .ptr .align 1 default_function_kernel0_param_2
)
{
	.reg .pred 	%p<58>;
	.reg .b16 	%rs<116>;
	.reg .b32 	%r<195>;
	.reg .b32 	%f<231>;
	.reg .b64 	%rd<48>;
	// demoted variable
	.shared .align 4 .b8 _ZZ24default_function_kernel0E15pad_temp_shared[432];
	// demoted variable
	.shared .align 4 .b8 _ZZ24default_function_kernel0E13kernel_shared[864];
	ld.param.u64 	%rd21, [default_function_kernel0_param_1];
	cvta.to.global.u64 	%rd1, %rd21;
	mov.u32 	%r32, %ctaid.y;
	shl.b32 	%r33, %r32, 2;
	mov.u32 	%r34, %tid.z;
	mov.u32 	%r1, %tid.y;
	mul.lo.s32 	%r36, %r1, 7;
	mad.lo.s32 	%r37, %r34, 27, %r36;
	mov.u32 	%r38, %tid.x;
	shl.b32 	%r39, %r38, 2;
	add.s32 	%r2, %r37, %r39;
	cvt.u16.u32 	%rs1, %r2;
	mul.hi.u16 	%rs2, %rs1, -7281;
	shr.u16 	%rs3, %rs2, 5;
	mul.lo.s16 	%rs4, %rs3, 36;
	sub.s16 	%rs5, %rs1, %rs4;
	and.b16  	%rs6, %rs5, 255;
	mul.lo.s16 	%rs7, %rs6, 171;
	shr.u16 	%rs8, %rs7, 10;
	cvt.u32.u16 	%r40, %rs8;
	or.b32  	%r41, %r33, %r40;
	setp.eq.s32 	%p7, %r41, 0;
	add.s32 	%r42, %r33, %r40;
	setp.gt.u32 	%p8, %r42, 28;
	mov.u32 	%r44, %ctaid.x;
	shl.b32 	%r3, %r44, 2;
	mul.hi.u16 	%rs9, %rs1, -21845;
	shr.u16 	%rs10, %rs9, 2;
	mul.lo.s16 	%rs11, %rs10, 6;
	sub.s16 	%rs12, %rs1, %rs11;
	cvt.u32.u16 	%r45, %rs12;
	or.b32  	%r46, %r3, %r45;
	setp.eq.s32 	%p9, %r46, 0;
	or.pred  	%p10, %p7, %p9;
	add.s32 	%r48, %r3, %r45;
	setp.gt.u32 	%p11, %r48, 28;
	mul.lo.s32 	%r4, %r32, 112;
	add.s16 	%rs13, %rs1, 1;
	mul.hi.u16 	%rs14, %rs13, -7281;
	shr.u16 	%rs15, %rs14, 5;
	mul.lo.s16 	%rs16, %rs15, 36;
	sub.s16 	%rs17, %rs13, %rs16;
	and.b16  	%rs18, %rs17, 255;
	mul.lo.s16 	%rs19, %rs18, 171;
	shr.u16 	%rs20, %rs19, 10;
	cvt.u32.u16 	%r50, %rs20;
	or.b32  	%r51, %r33, %r50;
	setp.eq.s32 	%p12, %r51, 0;
	add.s32 	%r52, %r33, %r50;
	setp.gt.u32 	%p13, %r52, 28;
	mul.hi.u16 	%rs21, %rs13, -21845;
	shr.u16 	%rs22, %rs21, 2;
	mul.lo.s16 	%rs23, %rs22, 6;
	sub.s16 	%rs24, %rs13, %rs23;
	cvt.u32.u16 	%r54, %rs24;
	or.b32  	%r55, %r3, %r54;
	setp.eq.s32 	%p14, %r55, 0;
	or.pred  	%p15, %p12, %p14;
	add.s32 	%r57, %r3, %r54;
	setp.gt.u32 	%p16, %r57, 28;
	add.s32 	%r5, %r36, %r39;
	add.s16 	%rs25, %rs1, 2;
	and.b16  	%rs26, %rs25, 255;
	mul.lo.s16 	%rs27, %rs26, 57;
	shr.u16 	%rs28, %rs27, 11;
	mul.lo.s16 	%rs29, %rs28, 36;
	sub.s16 	%rs30, %rs25, %rs29;
	and.b16  	%rs31, %rs30, 255;
	mul.lo.s16 	%rs32, %rs31, 171;
	shr.u16 	%rs33, %rs32, 10;
	cvt.u32.u16 	%r59, %rs33;
	or.b32  	%r60, %r33, %r59;
	setp.eq.s32 	%p17, %r60, 0;
	add.s32 	%r61, %r33, %r59;
	setp.gt.u32 	%p18, %r61, 28;
	mul.lo.s16 	%rs34, %rs26, 171;
	shr.u16 	%rs35, %rs34, 10;
	mul.lo.s16 	%rs36, %rs35, 6;
	sub.s16 	%rs37, %rs25, %rs36;
	cvt.u32.u16 	%r63, %rs37;
	and.b32  	%r64, %r63, 255;
	or.b32  	%r65, %r3, %r64;
	setp.eq.s32 	%p19, %r65, 0;
	or.pred  	%p20, %p17, %p19;
	add.s32 	%r67, %r3, %r64;
	setp.gt.u32 	%p21, %r67, 28;
	mov.b16 	%rs38, 784;
	mov.b32 	%r69, {%rs38, %rs33};
	cvt.u32.u16 	%r70, %rs28;
	prmt.b32 	%r71, %r70, 28, 0x3340U;
	prmt.b32 	%r72, %r73, %r74, 0x3340U;
	prmt.b32 	%r75, %r71, %r72, 0x5410U;
	mov.b32 	%r194, 0;
	dp2a.lo.u32.u32 	%r76, %r69, %r75, %r194;
	cvt.u16.u32 	%rs39, %r37;
	add.s16 	%rs40, %rs39, 3;
	and.b16  	%rs41, %rs40, 255;
	mul.lo.s16 	%rs42, %rs41, 57;
	shr.u16 	%rs43, %rs42, 11;
	mul.lo.s16 	%rs44, %rs43, 36;
	sub.s16 	%rs45, %rs40, %rs44;
	and.b16  	%rs46, %rs45, 255;
	mul.lo.s16 	%rs47, %rs46, 43;
	shr.u16 	%rs48, %rs47, 8;
	cvt.u32.u16 	%r77, %rs48;
	or.b32  	%r78, %r33, %r77;
	setp.eq.s32 	%p22, %r78, 0;
	add.s32 	%r79, %r33, %r77;
	setp.gt.u32 	%p23, %r79, 28;
	mul.hi.u16 	%rs49, %rs40, -21845;
	shr.u16 	%rs50, %rs49, 2;
	mul.lo.s16 	%rs51, %rs50, 6;
	sub.s16 	%rs52, %rs40, %rs51;
	cvt.u32.u16 	%r81, %rs52;
	or.b32  	%r82, %r3, %r81;
	setp.eq.s32 	%p24, %r82, 0;
	or.pred  	%p25, %p22, %p24;
	add.s32 	%r84, %r3, %r81;
	setp.gt.u32 	%p26, %r84, 28;
	mul.hi.u16 	%rs53, %rs40, -7281;
	shr.u16 	%rs54, %rs53, 5;
	mul.lo.s16 	%rs55, %rs54, 784;
	cvt.u32.u16 	%r86, %rs55;
	mov.u32 	%r87, %ctaid.z;
	mul.lo.s32 	%r88, %r34, 3456;
	mad.lo.s32 	%r89, %r87, 13824, %r88;
	mul.lo.s32 	%r90, %r38, 7;
	mad.lo.s32 	%r91, %r1, 14, %r90;
	cvt.u16.u32 	%rs56, %r91;
	mul.hi.u16 	%rs57, %rs56, 12137;
	sub.s16 	%rs58, %rs56, %rs57;
	shr.u16 	%rs59, %rs58, 1;
	add.s16 	%rs60, %rs59, %rs57;
	shr.u16 	%rs61, %rs60, 4;
	mul.wide.u16 	%r93, %rs61, 1728;
	mul.lo.s16 	%rs62, %rs61, 27;
	sub.s16 	%rs63, %rs56, %rs62;
	cvt.u32.u16 	%r94, %rs63;
	or.b32  	%r95, %r89, %r94;
	add.s32 	%r96, %r95, %r93;
	mad.lo.s32 	%r97, %r34, 54, %r91;
	add.s16 	%rs64, %rs56, 1;
	mul.hi.u16 	%rs65, %rs64, 12137;
	sub.s16 	%rs66, %rs64, %rs65;
	shr.u16 	%rs67, %rs66, 1;
	add.s16 	%rs68, %rs67, %rs65;
	shr.u16 	%rs69, %rs68, 4;
	mul.wide.u16 	%r98, %rs69, 1728;
	mul.lo.s16 	%rs70, %rs69, 27;
	sub.s16 	%rs71, %rs64, %rs70;
	cvt.u32.u16 	%r99, %rs71;
	add.s16 	%rs72, %rs56, 2;
	mul.hi.u16 	%rs73, %rs72, 12137;
	sub.s16 	%rs74, %rs72, %rs73;
	shr.u16 	%rs75, %rs74, 1;
	add.s16 	%rs76, %rs75, %rs73;
	shr.u16 	%rs77, %rs76, 4;
	mul.wide.u16 	%r100, %rs77, 1728;
	mul.lo.s16 	%rs78, %rs77, 27;
	sub.s16 	%rs79, %rs72, %rs78;
	cvt.u32.u16 	%r101, %rs79;
	add.s16 	%rs80, %rs56, 3;
	mul.hi.u16 	%rs81, %rs80, 12137;
	sub.s16 	%rs82, %rs80, %rs81;
	shr.u16 	%rs83, %rs82, 1;
	add.s16 	%rs84, %rs83, %rs81;
	shr.u16 	%rs85, %rs84, 4;
	mul.wide.u16 	%r102, %rs85, 1728;
	mul.lo.s16 	%rs86, %rs85, 27;
	sub.s16 	%rs87, %rs80, %rs86;
	cvt.u32.u16 	%r103, %rs87;
	add.s16 	%rs88, %rs56, 4;
	mul.hi.u16 	%rs89, %rs88, 12137;
	sub.s16 	%rs90, %rs88, %rs89;
	shr.u16 	%rs91, %rs90, 1;
	add.s16 	%rs92, %rs91, %rs89;
	shr.u16 	%rs93, %rs92, 4;
	mul.wide.u16 	%r104, %rs93, 1728;
	mul.lo.s16 	%rs94, %rs93, 27;
	sub.s16 	%rs95, %rs88, %rs94;
	cvt.u32.u16 	%r105, %rs95;
	shl.b32 	%r106, %r34, 1;
	add.s32 	%r107, %r91, 5;
	cvt.u16.u32 	%rs96, %r107;
	mul.hi.u16 	%rs97, %rs96, 12137;
	sub.s16 	%rs98, %rs96, %rs97;
	shr.u16 	%rs99, %rs98, 1;
	add.s16 	%rs100, %rs99, %rs97;
	shr.u16 	%rs101, %rs100, 4;
	cvt.u32.u16 	%r108, %rs101;
	add.s32 	%r109, %r106, %r108;
	setp.gt.u32 	%p27, %r109, 7;
	mul.lo.s32 	%r110, %r34, 6;
	mul.hi.u16 	%rs102, %rs96, -7281;
	shr.u16 	%rs103, %rs102, 3;
	cvt.u32.u16 	%r111, %rs103;
	add.s32 	%r112, %r110, %r111;
	setp.gt.u32 	%p28, %r112, 23;
	mul.lo.s32 	%r114, %r34, 18;
	mul.hi.u16 	%rs104, %rs96, -21845;
	shr.u16 	%rs105, %rs104, 1;
	cvt.u32.u16 	%r115, %rs105;
	add.s32 	%r116, %r114, %r115;
	setp.gt.u32 	%p29, %r116, 71;
	setp.gt.u32 	%p30, %r97, 210;
	setp.gt.u32 	%p31, %r91, 48;
	mul.wide.u16 	%r118, %rs101, 1728;
	add.s32 	%r119, %r91, -22;
	setp.lt.u32 	%p32, %r91, 22;
	selp.b32 	%r120, %r107, %r119, %p32;
	add.s32 	%r121, %r91, 6;
	cvt.u16.u32 	%rs106, %r121;
	mul.hi.u16 	%rs107, %rs106, 12137;
	sub.s16 	%rs108, %rs106, %rs107;
	shr.u16 	%rs109, %rs108, 1;
	add.s16 	%rs110, %rs109, %rs107;
	shr.u16 	%rs111, %rs110, 4;
	cvt.u32.u16 	%r122, %rs111;
	add.s32 	%r123, %r106, %r122;
	setp.gt.u32 	%p33, %r123, 7;
	mul.hi.u16 	%rs112, %rs106, -7281;
	shr.u16 	%rs113, %rs112, 3;
	cvt.u32.u16 	%r124, %rs113;
	add.s32 	%r125, %r110, %r124;
	setp.gt.u32 	%p34, %r125, 23;
	mul.hi.u16 	%rs114, %rs56, -21845;
	shr.u16 	%rs115, %rs114, 1;
	cvt.u32.u16 	%r127, %rs115;
	add.s32 	%r128, %r114, %r127;
	setp.gt.u32 	%p35, %r128, 69;
	setp.gt.u32 	%p36, %r97, 209;
	setp.gt.u32 	%p37, %r91, 47;
	mul.wide.u16 	%r130, %rs111, 1728;
	add.s32 	%r131, %r91, -21;
	setp.lt.u32 	%p38, %r91, 21;
	selp.b32 	%r132, %r121, %r131, %p38;
	shl.b32 	%r6, %r38, 1;
	or.pred  	%p39, %p10, %p8;
	or.pred  	%p1, %p39, %p11;
	or.pred  	%p40, %p15, %p13;
	or.pred  	%p2, %p40, %p16;
	or.pred  	%p41, %p20, %p18;
	or.pred  	%p3, %p41, %p21;
	or.pred  	%p42, %p25, %p23;
	or.pred  	%p4, %p42, %p26;
	or.pred  	%p43, %p27, %p28;
	or.pred  	%p44, %p43, %p29;
	or.pred  	%p45, %p44, %p30;
	or.pred  	%p5, %p45, %p31;
	or.pred  	%p46, %p33, %p34;
	or.pred  	%p47, %p46, %p35;
	or.pred  	%p48, %p47, %p36;
	or.pred  	%p6, %p48, %p37;
	add.s32 	%r133, %r89, %r132;
	add.s32 	%r193, %r133, %r130;
	add.s32 	%r134, %r89, %r120;
	add.s32 	%r192, %r134, %r118;
	add.s32 	%r135, %r89, %r104;
	or.b32  	%r136, %r135, %r105;
	mul.wide.u32 	%rd22, %r136, 4;
	add.s64 	%rd47, %rd1, %rd22;
	add.s32 	%r137, %r89, %r102;
	or.b32  	%r138, %r137, %r103;
	mul.wide.u32 	%rd23, %r138, 4;
	add.s64 	%rd46, %rd1, %rd23;
	add.s32 	%r139, %r89, %r100;
	or.b32  	%r140, %r139, %r101;
	mul.wide.u32 	%rd24, %r140, 4;
	add.s64 	%rd45, %rd1, %rd24;
	add.s32 	%r141, %r89, %r98;
	or.b32  	%r142, %r141, %r99;
	mul.wide.u32 	%rd25, %r142, 4;
	add.s64 	%rd44, %rd1, %rd25;
	mul.wide.u32 	%rd26, %r96, 4;
	add.s64 	%rd43, %rd1, %rd26;
	mul.wide.u16 	%r143, %rs48, 28;
	add.s32 	%r144, %r4, %r143;
	add.s32 	%r145, %r144, %r3;
	add.s32 	%r146, %r145, %r86;
	add.s32 	%r147, %r146, %r81;
	add.s32 	%r191, %r147, -29;
	mul.wide.u16 	%r148, %rs3, 784;
	add.s32 	%r149, %r148, %r4;
	mul.wide.u16 	%r150, %rs8, 28;
	add.s32 	%r151, %r149, %r150;
	add.s32 	%r152, %r48, %r151;
	add.s32 	%r190, %r152, -29;
	mul.wide.u16 	%r153, %rs15, 784;
	add.s32 	%r154, %r153, %r4;
	cvt.u32.u16 	%r155, %rs17;
	mul.hi.u32 	%r156, %r155, 715827883;
	mad.lo.s32 	%r157, %r156, 28, %r154;
	add.s32 	%r158, %r57, %r157;
	add.s32 	%r189, %r158, -29;
	add.s32 	%r159, %r76, %r4;
	add.s32 	%r160, %r67, %r159;
	add.s32 	%r188, %r160, -29;
	mov.f32 	%f223, 0f00000000;
	mov.f32 	%f224, %f223;
	mov.f32 	%f225, %f223;
	mov.f32 	%f226, %f223;
$L__BB0_1:
	ld.param.u64 	%rd41, [default_function_kernel0_param_0];
	mul.wide.s32 	%rd27, %r188, 4;
	cvta.to.global.u64 	%rd12, %rd41;
	add.s64 	%rd13, %rd12, %rd27;
	bar.sync 	0;
	mov.f32 	%f227, 0f00000000;
	@%p1 bra 	$L__BB0_3;
	mul.wide.s32 	%rd28, %r190, 4;
	add.s64 	%rd29, %rd12, %rd28;
	ld.global.nc.f32 	%f227, [%rd29];
$L__BB0_3:
	shl.b32 	%r161, %r2, 2;
	mov.u32 	%r162, _ZZ24default_function_kernel0E15pad_temp_shared;
	add.s32 	%r20, %r162, %r161;
	st.shared.f32 	[%r20], %f227;
	mov.f32 	%f228, 0f00000000;
	@%p2 bra 	$L__BB0_5;
	mul.wide.s32 	%rd30, %r189, 4;
	add.s64 	%rd31, %rd12, %rd30;
	ld.global.nc.f32 	%f228, [%rd31];
$L__BB0_5:
	mov.u32 	%r21, %tid.z;
	setp.gt.u32 	%p49, %r2, 105;
	st.shared.f32 	[%r20+4], %f228;
	@%p49 bra 	$L__BB0_14;
	setp.gt.u32 	%p50, %r5, 24;
	@%p50 bra 	$L__BB0_10;
	mov.f32 	%f229, 0f00000000;
	@%p3 bra 	$L__BB0_9;
	ld.global.nc.f32 	%f229, [%rd13];
$L__BB0_9:
	st.shared.f32 	[%r20+8], %f229;
$L__BB0_10:
	setp.eq.s32 	%p51, %r2, 105;
	mov.u32 	%r163, %tid.x;
	setp.ne.s32 	%p52, %r163, 0;
	setp.gt.u32 	%p53, %r5, 23;
	or.pred  	%p54, %p52, %p53;
	or.pred  	%p56, %p51, %p54;
	@%p56 bra 	$L__BB0_14;
	mov.f32 	%f230, 0f00000000;
	@%p4 bra 	$L__BB0_13;
	mul.wide.s32 	%rd32, %r191, 4;
	add.s64 	%rd33, %rd12, %rd32;
	ld.global.nc.f32 	%f230, [%rd33];
$L__BB0_13:
	mul.lo.s32 	%r164, %r1, 7;
	mad.lo.s32 	%r165, %r21, 27, %r164;
	shl.b32 	%r166, %r165, 2;
	mov.u32 	%r167, _ZZ24default_function_kernel0E15pad_temp_shared;
	add.s32 	%r168, %r167, %r166;
	st.shared.f32 	[%r168+12], %f230;
$L__BB0_14:
	ld.global.nc.f32 	%f22, [%rd43];
	mov.u32 	%r169, %tid.x;
	mul.lo.s32 	%r170, %r169, 7;
	mad.lo.s32 	%r171, %r1, 14, %r170;
	mad.lo.s32 	%r172, %r21, 54, %r171;
	shl.b32 	%r173, %r172, 2;
	mov.u32 	%r174, _ZZ24default_function_kernel0E13kernel_shared;
	add.s32 	%r22, %r174, %r173;
	st.shared.f32 	[%r22], %f22;
	ld.global.nc.f32 	%f23, [%rd44];
	st.shared.f32 	[%r22+4], %f23;
	ld.global.nc.f32 	%f24, [%rd45];
	st.shared.f32 	[%r22+8], %f24;
	ld.global.nc.f32 	%f25, [%rd46];
	st.shared.f32 	[%r22+12], %f25;
	ld.global.nc.f32 	%f26, [%rd47];
	st.shared.f32 	[%r22+16], %f26;
	@%p5 bra 	$L__BB0_16;
	mul.wide.u32 	%rd34, %r192, 4;
	add.s64 	%rd35, %rd1, %rd34;
	ld.global.nc.f32 	%f27, [%rd35];
	st.shared.f32 	[%r22+20], %f27;
$L__BB0_16:
	@%p6 bra 	$L__BB0_18;
	mul.wide.u32 	%rd36, %r193, 4;
	add.s64 	%rd37, %rd1, %rd36;
	ld.global.nc.f32 	%f28, [%rd37];
	st.shared.f32 	[%r22+24], %f28;
$L__BB0_18:
	bar.sync 	0;
	mad.lo.s32 	%r175, %r1, 6, %r6;
	shl.b32 	%r176, %r175, 2;
	mov.u32 	%r177, _ZZ24default_function_kernel0E15pad_temp_shared;
	add.s32 	%r178, %r177, %r176;
	ld.shared.f32 	%f29, [%r178];
	ld.shared.f32 	%f30, [%r178+4];
	ld.shared.f32 	%f31, [%r178+144];
	ld.shared.f32 	%f32, [%r178+148];
	ld.shared.f32 	%f33, [%r178+288];
	ld.shared.f32 	%f34, [%r178+292];
	mov.u32 	%r23, %tid.z;
	mov.u32 	%r179, _ZZ24default_function_kernel0E13kernel_shared;
	mad.lo.s32 	%r180, %r23, 108, %r179;
	ld.shared.f32 	%f35, [%r180];
	ld.shared.f32 	%f36, [%r180+432];
	ld.shared.f32 	%f37, [%r180+36];
	ld.shared.f32 	%f38, [%r180+468];
	ld.shared.f32 	%f39, [%r180+72];
	ld.shared.f32 	%f40, [%r180+504];
	fma.rn.f32 	%f41, %f29, %f35, %f226;
	fma.rn.f32 	%f42, %f29, %f36, %f224;
	fma.rn.f32 	%f43, %f30, %f35, %f225;
	fma.rn.f32 	%f44, %f30, %f36, %f223;
	fma.rn.f32 	%f45, %f31, %f37, %f41;
	fma.rn.f32 	%f46, %f31, %f38, %f42;
	fma.rn.f32 	%f47, %f32, %f37, %f43;
	fma.rn.f32 	%f48, %f32, %f38, %f44;
	fma.rn.f32 	%f49, %f33, %f39, %f45;
	fma.rn.f32 	%f50, %f33, %f40, %f46;
	fma.rn.f32 	%f51, %f34, %f39, %f47;
	fma.rn.f32 	%f52, %f34, %f40, %f48;
	ld.shared.f32 	%f53, [%r178+8];
	ld.shared.f32 	%f54, [%r178+152];
	ld.shared.f32 	%f55, [%r178+296];
	ld.shared.f32 	%f56, [%r180+4];
	ld.shared.f32 	%f57, [%r180+436];
	ld.shared.f32 	%f58, [%r180+40];
	ld.shared.f32 	%f59, [%r180+472];
	ld.shared.f32 	%f60, [%r180+76];
	ld.shared.f32 	%f61, [%r180+508];
	fma.rn.f32 	%f62, %f30, %f56, %f49;
	fma.rn.f32 	%f63, %f30, %f57, %f50;
	fma.rn.f32 	%f64, %f53, %f56, %f51;
	fma.rn.f32 	%f65, %f53, %f57, %f52;
	fma.rn.f32 	%f66, %f32, %f58, %f62;
	fma.rn.f32 	%f67, %f32, %f59, %f63;
	fma.rn.f32 	%f68, %f54, %f58, %f64;
	fma.rn.f32 	%f69, %f54, %f59, %f65;
	fma.rn.f32 	%f70, %f34, %f60, %f66;
	fma.rn.f32 	%f71, %f34, %f61, %f67;
	fma.rn.f32 	%f72, %f55, %f60, %f68;
	fma.rn.f32 	%f73, %f55, %f61, %f69;
	ld.shared.f32 	%f74, [%r178+12];
	ld.shared.f32 	%f75, [%r178+156];
	ld.shared.f32 	%f76, [%r178+300];
	ld.shared.f32 	%f77, [%r180+8];
	ld.shared.f32 	%f78, [%r180+440];
	ld.shared.f32 	%f79, [%r180+44];
	ld.shared.f32 	%f80, [%r180+476];
	ld.shared.f32 	%f81, [%r180+80];
	ld.shared.f32 	%f82, [%r180+512];
	fma.rn.f32 	%f83, %f53, %f77, %f70;
	fma.rn.f32 	%f84, %f53, %f78, %f71;
	fma.rn.f32 	%f85, %f74, %f77, %f72;
	fma.rn.f32 	%f86, %f74, %f78, %f73;
	fma.rn.f32 	%f87, %f54, %f79, %f83;
	fma.rn.f32 	%f88, %f54, %f80, %f84;
	fma.rn.f32 	%f89, %f75, %f79, %f85;
	fma.rn.f32 	%f90, %f75, %f80, %f86;
	fma.rn.f32 	%f91, %f55, %f81, %f87;
	fma.rn.f32 	%f92, %f55, %f82, %f88;
	fma.rn.f32 	%f93, %f76, %f81, %f89;
	fma.rn.f32 	%f94, %f76, %f82, %f90;
	ld.shared.f32 	%f95, [%r178+24];
	ld.shared.f32 	%f96, [%r178+28];
	ld.shared.f32 	%f97, [%r178+168];
	ld.shared.f32 	%f98, [%r178+172];
	ld.shared.f32 	%f99, [%r178+312];
	ld.shared.f32 	%f100, [%r178+316];
	ld.shared.f32 	%f101, [%r180+12];
	ld.shared.f32 	%f102, [%r180+444];
	ld.shared.f32 	%f103, [%r180+48];
	ld.shared.f32 	%f104, [%r180+480];
	ld.shared.f32 	%f105, [%r180+84];
	ld.shared.f32 	%f106, [%r180+516];
	fma.rn.f32 	%f107, %f95, %f101, %f91;
	fma.rn.f32 	%f108, %f95, %f102, %f92;
	fma.rn.f32 	%f109, %f96, %f101, %f93;
	fma.rn.f32 	%f110, %f96, %f102, %f94;
	fma.rn.f32 	%f111, %f97, %f103, %f107;
	fma.rn.f32 	%f112, %f97, %f104, %f108;
	fma.rn.f32 	%f113, %f98, %f103, %f109;
	fma.rn.f32 	%f114, %f98, %f104, %f110;
	fma.rn.f32 	%f115, %f99, %f105, %f111;
	fma.rn.f32 	%f116, %f99, %f106, %f112;
	fma.rn.f32 	%f117, %f100, %f105, %f113;
	fma.rn.f32 	%f118, %f100, %f106, %f114;
	ld.shared.f32 	%f119, [%r178+32];
	ld.shared.f32 	%f120, [%r178+176];
	ld.shared.f32 	%f121, [%r178+320];
	ld.shared.f32 	%f122, [%r180+16];
	ld.shared.f32 	%f123, [%r180+448];
	ld.shared.f32 	%f124, [%r180+52];
	ld.shared.f32 	%f125, [%r180+484];
	ld.shared.f32 	%f126, [%r180+88];
	ld.shared.f32 	%f127, [%r180+520];
	fma.rn.f32 	%f128, %f96, %f122, %f115;
	fma.rn.f32 	%f129, %f96, %f123, %f116;
	fma.rn.f32 	%f130, %f119, %f122, %f117;
	fma.rn.f32 	%f131, %f119, %f123, %f118;
	fma.rn.f32 	%f132, %f98, %f124, %f128;
	fma.rn.f32 	%f133, %f98, %f125, %f129;
	fma.rn.f32 	%f134, %f120, %f124, %f130;
	fma.rn.f32 	%f135, %f120, %f125, %f131;
	fma.rn.f32 	%f136, %f100, %f126, %f132;
	fma.rn.f32 	%f137, %f100, %f127, %f133;
	fma.rn.f32 	%f138, %f121, %f126, %f134;
	fma.rn.f32 	%f139, %f121, %f127, %f135;
	ld.shared.f32 	%f140, [%r178+36];
	ld.shared.f32 	%f141, [%r178+180];
	ld.shared.f32 	%f142, [%r178+324];
	ld.shared.f32 	%f143, [%r180+20];
	ld.shared.f32 	%f144, [%r180+452];
	ld.shared.f32 	%f145, [%r180+56];
	ld.shared.f32 	%f146, [%r180+488];
	ld.shared.f32 	%f147, [%r180+92];
	ld.shared.f32 	%f148, [%r180+524];
	fma.rn.f32 	%f149, %f119, %f143, %f136;
	fma.rn.f32 	%f150, %f119, %f144, %f137;
	fma.rn.f32 	%f151, %f140, %f143, %f138;
	fma.rn.f32 	%f152, %f140, %f144, %f139;
	fma.rn.f32 	%f153, %f120, %f145, %f149;
	fma.rn.f32 	%f154, %f120, %f146, %f150;
	fma.rn.f32 	%f155, %f141, %f145, %f151;
	fma.rn.f32 	%f156, %f141, %f146, %f152;
	fma.rn.f32 	%f157, %f121, %f147, %f153;
	fma.rn.f32 	%f158, %f121, %f148, %f154;
	fma.rn.f32 	%f159, %f142, %f147, %f155;
	fma.rn.f32 	%f160, %f142, %f148, %f156;
	ld.shared.f32 	%f161, [%r178+48];
	ld.shared.f32 	%f162, [%r178+52];
	ld.shared.f32 	%f163, [%r178+192];
	ld.shared.f32 	%f164, [%r178+196];
	ld.shared.f32 	%f165, [%r178+336];
	ld.shared.f32 	%f166, [%r178+340];
	ld.shared.f32 	%f167, [%r180+24];
	ld.shared.f32 	%f168, [%r180+456];
	ld.shared.f32 	%f169, [%r180+60];
	ld.shared.f32 	%f170, [%r180+492];
	ld.shared.f32 	%f171, [%r180+96];
	ld.shared.f32 	%f172, [%r180+528];
	fma.rn.f32 	%f173, %f161, %f167, %f157;
	fma.rn.f32 	%f174, %f161, %f168, %f158;
	fma.rn.f32 	%f175, %f162, %f167, %f159;
	fma.rn.f32 	%f176, %f162, %f168, %f160;
	fma.rn.f32 	%f177, %f163, %f169, %f173;
	fma.rn.f32 	%f178, %f163, %f170, %f174;
	fma.rn.f32 	%f179, %f164, %f169, %f175;
	fma.rn.f32 	%f180, %f164, %f170, %f176;
	fma.rn.f32 	%f181, %f165, %f171, %f177;
	fma.rn.f32 	%f182, %f165, %f172, %f178;
	fma.rn.f32 	%f183, %f166, %f171, %f179;
	fma.rn.f32 	%f184, %f166, %f172, %f180;
	ld.shared.f32 	%f185, [%r178+56];
	ld.shared.f32 	%f186, [%r178+200];
	ld.shared.f32 	%f187, [%r178+344];
	ld.shared.f32 	%f188, [%r180+28];
	ld.shared.f32 	%f189, [%r180+460];
	ld.shared.f32 	%f190, [%r180+64];
	ld.shared.f32 	%f191, [%r180+496];
	ld.shared.f32 	%f192, [%r180+100];
	ld.shared.f32 	%f193, [%r180+532];
	fma.rn.f32 	%f194, %f162, %f188, %f181;
	fma.rn.f32 	%f195, %f162, %f189, %f182;
	fma.rn.f32 	%f196, %f185, %f188, %f183;
	fma.rn.f32 	%f197, %f185, %f189, %f184;
	fma.rn.f32 	%f198, %f164, %f190, %f194;
	fma.rn.f32 	%f199, %f164, %f191, %f195;
	fma.rn.f32 	%f200, %f186, %f190, %f196;
	fma.rn.f32 	%f201, %f186, %f191, %f197;
	fma.rn.f32 	%f202, %f166, %f192, %f198;
	fma.rn.f32 	%f203, %f166, %f193, %f199;
	fma.rn.f32 	%f204, %f187, %f192, %f200;
	fma.rn.f32 	%f205, %f187, %f193, %f201;
	ld.shared.f32 	%f206, [%r178+60];
	ld.shared.f32 	%f207, [%r178+204];
	ld.shared.f32 	%f208, [%r178+348];
	ld.shared.f32 	%f209, [%r180+32];
	ld.shared.f32 	%f210, [%r180+464];
	ld.shared.f32 	%f211, [%r180+68];
	ld.shared.f32 	%f212, [%r180+500];
	ld.shared.f32 	%f213, [%r180+104];
	ld.shared.f32 	%f214, [%r180+536];
	fma.rn.f32 	%f215, %f185, %f209, %f202;
	fma.rn.f32 	%f216, %f185, %f210, %f203;
	fma.rn.f32 	%f217, %f206, %f209, %f204;
	fma.rn.f32 	%f218, %f206, %f210, %f205;
	fma.rn.f32 	%f219, %f186, %f211, %f215;
	fma.rn.f32 	%f220, %f186, %f212, %f216;
	fma.rn.f32 	%f221, %f207, %f211, %f217;
	fma.rn.f32 	%f222, %f207, %f212, %f218;
	fma.rn.f32 	%f226, %f187, %f213, %f219;
	fma.rn.f32 	%f224, %f187, %f214, %f220;
	fma.rn.f32 	%f225, %f208, %f213, %f221;
	fma.rn.f32 	%f223, %f208, %f214, %f222;
	add.s32 	%r194, %r194, 1;
	add.s32 	%r193, %r193, 27;
	add.s32 	%r192, %r192, 27;
	add.s64 	%rd47, %rd47, 108;
	add.s64 	%rd46, %rd46, 108;
	add.s64 	%rd45, %rd45, 108;
	add.s64 	%rd44, %rd44, 108;
	add.s64 	%rd43, %rd43, 108;
	add.s32 	%r191, %r191, 2352;
	add.s32 	%r190, %r190, 2352;
	add.s32 	%r189, %r189, 2352;
	add.s32 	%r188, %r188, 2352;
	setp.ne.s32 	%p57, %r194, 64;
	@%p57 bra 	$L__BB0_1;
	ld.param.u64 	%rd42, [default_function_kernel0_param_2];
	cvta.to.global.u64 	%rd38, %rd42;
	mov.u32 	%r181, %ctaid.z;
	mul.lo.s32 	%r182, %r23, 784;
	mad.lo.s32 	%r183, %r181, 6272, %r182;
	add.s32 	%r184, %r183, %r4;
	mad.lo.s32 	%r185, %r1, 28, %r184;
	add.s32 	%r186, %r185, %r3;
	add.s32 	%r187, %r186, %r6;
	mul.wide.u32 	%rd39, %r187, 4;
	add.s64 	%rd40, %rd38, %rd39;
	st.global.f32 	[%rd40], %f226;
	st.global.f32 	[%rd40+12544], %f224;
	st.global.f32 	[%rd40+4], %f225;
	st.global.f32 	[%rd40+12548], %f223;
	ret;

}


// ===== COMPILED SASS (sm_100) =====

	.target	sm_100

	.elftype	@"ET_EXEC"


//--------------------- .note.nv.tkinfo           --------------------------
	.section	.note.nv.tkinfo,"",@"SHT_NOTE"
	.sectionflags	@"SHF_NOTE_NV_TKINFO"
	.tkinfo
        /*0018*/ 	.word	0x00000002
        /*0030*/ 	.string	""
        /*0030*/ 	.string	"ptxas"
        /*0030*/ 	.string	"Cuda compilation tools, release 13.0, V13.0.88"
        /*0030*/ 	.string	"Build cuda_13.0.r13.0/compiler.36424714_0"
        /*0030*/ 	.string	"-arch sm_100 -m 64 "



//--------------------- .note.nv.cuinfo           --------------------------
	.section	.note.nv.cuinfo,"",@"SHT_NOTE"
	.sectionflags	@"SHF_NOTE_NV_CUINFO"
        /*0018*/ 	.short	0x0002
        /*001a*/ 	.short	0x0064
        /*001c*/ 	.short	0x0082
	.zero		2


//--------------------- .nv.info                  --------------------------
	.section	.nv.info,"",@"SHT_CUDA_INFO"
	.align	4


	//----- nvinfo : EIATTR_REGCOUNT
	.align		4
        /*0000*/ 	.byte	0x04, 0x2f
        /*0002*/ 	.short	(.L_1 - .L_0)
	.align		4
.L_0:
        /*0004*/ 	.word	index@(default_function_kernel0)
        /*0008*/ 	.word	0x00000028


	//----- nvinfo : EIATTR_FRAME_SIZE
	.align		4
.L_1:
        /*000c*/ 	.byte	0x04, 0x11
        /*000e*/ 	.short	(.L_3 - .L_2)
	.align		4
.L_2:
        /*0010*/ 	.word	index@(default_function_kernel0)
        /*0014*/ 	.word	0x00000000


	//----- nvinfo : EIATTR_MIN_STACK_SIZE
	.align		4
.L_3:
        /*0018*/ 	.byte	0x04, 0x12
        /*001a*/ 	.short	(.L_5 - .L_4)
	.align		4
.L_4:
        /*001c*/ 	.word	index@(default_function_kernel0)
        /*0020*/ 	.word	0x00000000
.L_5:


//--------------------- .nv.compat                --------------------------
	.section	.nv.compat,"",@"SHT_CUDA_COMPAT_INFO"
	.align	4
        /*0000*/ 	.byte	0x02, 0x09, 0x00, 0x00, 0x02, 0x02, 0x01, 0x00, 0x02, 0x05, 0x05, 0x00, 0x03, 0x07, 0x01, 0x01
        /*0010*/ 	.byte	0x02, 0x03, 0x00, 0x00, 0x02, 0x06, 0x01, 0x00, 0x04, 0x0b, 0x08, 0x00, 0x09, 0x00, 0x00, 0x00
        /*0020*/ 	.byte	0x00, 0x00, 0x00, 0x00


//--------------------- .nv.info.default_function_kernel0 --------------------------
	.section	.nv.info.default_function_kernel0,"",@"SHT_CUDA_INFO"
	.sectionflags	@""
	.align	4


	//----- nvinfo : EIATTR_CUDA_API_VERSION
	.align		4
        /*0000*/ 	.byte	0x04, 0x37
        /*0002*/ 	.short	(.L_7 - .L_6)
.L_6:
        /*0004*/ 	.word	0x00000082


	//----- nvinfo : EIATTR_KPARAM_INFO
	.align		4
.L_7:
        /*0008*/ 	.byte	0x04, 0x17
        /*000a*/ 	.short	(.L_9 - .L_8)
.L_8:
        /*000c*/ 	.word	0x00000000
        /*0010*/ 	.short	0x0002
        /*0012*/ 	.short	0x0010
        /*0014*/ 	.byte	0x00, 0xf5, 0x21, 0x00


	//----- nvinfo : EIATTR_KPARAM_INFO
	.align		4
.L_9:
        /*0018*/ 	.byte	0x04, 0x17
        /*001a*/ 	.short	(.L_11 - .L_10)
.L_10:
        /*001c*/ 	.word	0x00000000
        /*0020*/ 	.short	0x0001
        /*0022*/ 	.short	0x0008
        /*0024*/ 	.byte	0x00, 0xf5, 0x21, 0x00


	//----- nvinfo : EIATTR_KPARAM_INFO
	.align		4
.L_11:
        /*0028*/ 	.byte	0x04, 0x17
        /*002a*/ 	.short	(.L_13 - .L_12)
.L_12:
        /*002c*/ 	.word	0x00000000
        /*0030*/ 	.short	0x0000
        /*0032*/ 	.short	0x0000
        /*0034*/ 	.byte	0x00, 0xf5, 0x21, 0x00


	//----- nvinfo : EIATTR_SPARSE_MMA_MASK
	.align		4
.L_13:
        /*0038*/ 	.byte	0x03, 0x50
        /*003a*/ 	.short	0x0000


	//----- nvinfo : EIATTR_MAXREG_COUNT
	.align		4
        /*003c*/ 	.byte	0x03, 0x1b
        /*003e*/ 	.short	0x00ff


	//----- nvinfo : EIATTR_NUM_BARRIERS
	.align		4
        /*0040*/ 	.byte	0x02, 0x4c
        /*0042*/ 	.byte	0x01
	.zero		1


	//----- nvinfo : EIATTR_MERCURY_ISA_VERSION
	.align		4
        /*0044*/ 	.byte	0x03, 0x5f
        /*0046*/ 	.short	0x0101


	//----- nvinfo : EIATTR_VRC_CTA_INIT_COUNT
	.align		4
        /*0048*/ 	.byte	0x02, 0x4a
	.zero		1
	.zero		1


	//----- nvinfo : EIATTR_EXIT_INSTR_OFFSETS
	.align		4
        /*004c*/ 	.byte	0x04, 0x1c
        /*004e*/ 	.short	(.L_15 - .L_14)


	//   ....[0]....
.L_14:
        /*0050*/ 	.word	0x000026c0


	//----- nvinfo : EIATTR_CRS_STACK_SIZE
	.align		4
.L_15:
        /*0054*/ 	.byte	0x04, 0x1e
        /*0056*/ 	.short	(.L_17 - .L_16)
.L_16:
        /*0058*/ 	.word	0x00000000


	//----- nvinfo : EIATTR_CBANK_PARAM_SIZE
	.align		4
.L_17:
        /*005c*/ 	.byte	0x03, 0x19
        /*005e*/ 	.short	0x0018


	//----- nvinfo : EIATTR_PARAM_CBANK
	.align		4
        /*0060*/ 	.byte	0x04, 0x0a
        /*0062*/ 	.short	(.L_19 - .L_18)
	.align		4
.L_18:
        /*0064*/ 	.word	index@(.nv.constant0.default_function_kernel0)
        /*0068*/ 	.short	0x0380
        /*006a*/ 	.short	0x0018


	//----- nvinfo : EIATTR_SW_WAR
	.align		4
.L_19:
        /*006c*/ 	.byte	0x04, 0x36
        /*006e*/ 	.short	(.L_21 - .L_20)
.L_20:
        /*0070*/ 	.word	0x00000008
.L_21:


//--------------------- .nv.callgraph             --------------------------
	.section	.nv.callgraph,"",@"SHT_CUDA_CALLGRAPH"
	.align	4
	.sectionentsize	8
	.align		4
        /*0000*/ 	.word	0x00000000
	.align		4
        /*0004*/ 	.word	0xffffffff
	.align		4
        /*0008*/ 	.word	0x00000000
	.align		4
        /*000c*/ 	.word	0xfffffffe
	.align		4
        /*0010*/ 	.word	0x00000000
	.align		4
        /*0014*/ 	.word	0xfffffffd
	.align		4
        /*0018*/ 	.word	0x00000000
	.align		4
        /*001c*/ 	.word	0xfffffffc


//--------------------- .text.default_function_kernel0 --------------------------
	.section	.text.default_function_kernel0,"ax",@progbits
	.align	128
        .global         default_function_kernel0
        .type           default_function_kernel0,@function
        .size           default_function_kernel0,(.L_x_10 - default_function_kernel0)
        .other          default_function_kernel0,@"STO_CUDA_ENTRY STV_DEFAULT"
default_function_kernel0:
.text.default_function_kernel0:
[----:B------:R-:W-:Y:S01]  /*0000*/  LDC R1, c[0x0][0x37c] ;  /* 0x0000df00ff017b82 */ /* 0x000fe20000000800 */
[----:B------:R-:W0:Y:S01]  /*0010*/  S2R R0, SR_TID.Y ;  /* 0x0000000000007919 */ /* 0x000e220000002200 */
[----:B------:R-:W-:Y:S01]  /*0020*/  MOV R4, 0x400 ;  /* 0x0000040000047802 */ /* 0x000fe20000000f00 */
[----:B------:R-:W-:Y:S01]  /*0030*/  UMOV UR4, 0x3340 ;  /* 0x0000334000047882 */ /* 0x000fe20000000000 */
[----:B------:R-:W-:Y:S01]  /*0040*/  PRMT R3, R3, 0x3340, R3 ;  /* 0x0000334003037816 */ /* 0x000fe20000000003 */
[----:B------:R-:W1:Y:S01]  /*0050*/  S2R R29, SR_TID.X ;  /* 0x00000000001d7919 */ /* 0x000e620000002100 */
[----:B------:R-:W-:Y:S02]  /*0060*/  IMAD.U32 R22, RZ, RZ, UR4 ;  /* 0x00000004ff167e24 */ /* 0x000fe4000f8e00ff */
[----:B------:R-:W2:Y:S01]  /*0070*/  S2UR UR5, SR_CTAID.X ;  /* 0x00000000000579c3 */ /* 0x000ea20000002500 */
[----:B------:R-:W-:Y:S01]  /*0080*/  VIADD R2, R4, 0x1b0 ;  /* 0x000001b004027836 */ /* 0x000fe20000000000 */
[----:B------:R-:W3:Y:S01]  /*0090*/  S2R R5, SR_CgaCtaId ;  /* 0x0000000000057919 */ /* 0x000ee20000008800 */
[----:B------:R-:W4:Y:S01]  /*00a0*/  LDCU.64 UR8, c[0x0][0x358] ;  /* 0x00006b00ff0877ac */ /* 0x000f220008000a00 */
[----:B------:R-:W5:Y:S01]  /*00b0*/  S2R R13, SR_TID.Z ;  /* 0x00000000000d7919 */ /* 0x000f620000002300 */
[----:B------:R-:W-:Y:S01]  /*00c0*/  UMOV UR4, URZ ;  /* 0x000000ff00047c82 */ /* 0x000fe20008000000 */
[----:B--2---:R-:W-:Y:S01]  /*00d0*/  USHF.L.U32 UR5, UR5, 0x2, URZ ;  /* 0x0000000205057899 */ /* 0x004fe200080006ff */
[C---:B0-----:R-:W-:Y:S01]  /*00e0*/  IMAD R28, R0.reuse, 0x7, RZ ;  /* 0x00000007001c7824 */ /* 0x041fe200078e02ff */
[----:B-1----:R-:W-:-:S02]  /*00f0*/  LEA R15, R0, R29, 0x1 ;  /* 0x0000001d000f7211 */ /* 0x002fc400078e08ff */
[----:B---3--:R-:W-:-:S03]  /*0100*/  LEA R4, R5, R4, 0x18 ;  /* 0x0000000405047211 */ /* 0x008fc600078ec0ff */
[----:B------:R-:W-:Y:S01]  /*0110*/  IMAD R15, R15, 0x7, RZ ;  /* 0x000000070f0f7824 */ /* 0x000fe200078e02ff */
[----:B------:R-:W-:Y:S01]  /*0120*/  LEA R2, R5, R2, 0x18 ;  /* 0x0000000205027211 */ /* 0x000fe200078ec0ff */
[----:B-----5:R-:W-:-:S03]  /*0130*/  IMAD R24, R13, 0x12, RZ ;  /* 0x000000120d187824 */ /* 0x020fc600078e02ff */
[C---:B------:R-:W-:Y:S01]  /*0140*/  IADD3 R19, PT, PT, R15.reuse, 0x5, RZ ;  /* 0x000000050f137810 */ /* 0x040fe20007ffe0ff */
[C---:B------:R-:W-:Y:S01]  /*0150*/  VIADD R21, R15.reuse, 0x6 ;  /* 0x000000060f157836 */ /* 0x040fe20000000000 */
[----:B------:R-:W-:Y:S01]  /*0160*/  LOP3.LUT R8, R15, 0xffff, RZ, 0xc0, !PT ;  /* 0x0000ffff0f087812 */ /* 0x000fe200078ec0ff */
[----:B------:R-:W-:Y:S01]  /*0170*/  IMAD R6, R13, 0x6, RZ ;  /* 0x000000060d067824 */ /* 0x000fe200078e02ff */
[----:B------:R-:W-:Y:S01]  /*0180*/  LOP3.LUT R12, R19, 0xffff, RZ, 0xc0, !PT ;  /* 0x0000ffff130c7812 */ /* 0x000fe200078ec0ff */
[----:B------:R-:W-:Y:S01]  /*0190*/  IMAD R20, R13, 0x1b, R28 ;  /* 0x0000001b0d147824 */ /* 0x000fe200078e021c */
[----:B------:R-:W-:Y:S01]  /*01a0*/  LOP3.LUT R11, R21, 0xffff, RZ, 0xc0, !PT ;  /* 0x0000ffff150b7812 */ /* 0x000fe200078ec0ff */
[----:B------:R-:W-:Y:S01]  /*01b0*/  IMAD R17, R8, 0xaaab, RZ ;  /* 0x0000aaab08117824 */ /* 0x000fe200078e02ff */
[----:B------:R-:W-:Y:S01]  /*01c0*/  ISETP.GE.U32.AND P2, PT, R15, 0x16, PT ;  /* 0x000000160f00780c */ /* 0x000fe20003f46070 */
[C---:B------:R-:W-:Y:S02]  /*01d0*/  IMAD R5, R12.reuse, 0xaaab, RZ ;  /* 0x0000aaab0c057824 */ /* 0x040fe400078e02ff */
[----:B------:R-:W-:Y:S01]  /*01e0*/  IMAD R7, R12, 0xe38f, RZ ;  /* 0x0000e38f0c077824 */ /* 0x000fe200078e02ff */
[-C--:B------:R-:W-:Y:S01]  /*01f0*/  LEA.HI R30, R17, R24.reuse, RZ, 0xf ;  /* 0x00000018111e7211 */ /* 0x080fe200078f78ff */
[----:B------:R-:W-:Y:S01]  /*0200*/  IMAD R9, R11, 0xe38f, RZ ;  /* 0x0000e38f0b097824 */ /* 0x000fe200078e02ff */
[----:B------:R-:W-:Y:S01]  /*0210*/  LEA.HI R24, R5, R24, RZ, 0xf ;  /* 0x0000001805187211 */ /* 0x000fe200078f78ff */
[----:B------:R-:W-:Y:S01]  /*0220*/  IMAD R31, R29, 0x4, R20 ;  /* 0x000000041d1f7824 */ /* 0x000fe200078e0214 */
[-C--:B------:R-:W-:Y:S01]  /*0230*/  LEA.HI R7, R7, R6.reuse, RZ, 0xd ;  /* 0x0000000607077211 */ /* 0x080fe200078f68ff */
[----:B------:R-:W-:Y:S01]  /*0240*/  IMAD R2, R13, 0x6c, R2 ;  /* 0x0000006c0d027824 */ /* 0x000fe200078e0202 */
[----:B------:R-:W-:Y:S01]  /*0250*/  IADD3 R5, PT, PT, R15, 0x2, RZ ;  /* 0x000000020f057810 */ /* 0x000fe20007ffe0ff */
[----:B------:R-:W-:Y:S01]  /*0260*/  IMAD R28, R29, 0x4, R28 ;  /* 0x000000041d1c7824 */ /* 0x000fe200078e021c */
[----:B------:R-:W-:-:S02]  /*0270*/  LEA.HI R6, R9, R6, RZ, 0xd ;  /* 0x0000000609067211 */ /* 0x000fc400078f68ff */
[----:B------:R-:W-:Y:S01]  /*0280*/  ISETP.GT.U32.AND P0, PT, R7, 0x17, PT ;  /* 0x000000170700780c */ /* 0x000fe20003f04070 */
[----:B------:R-:W-:Y:S01]  /*0290*/  IMAD R7, R8, 0x2f69, RZ ;  /* 0x00002f6908077824 */ /* 0x000fe200078e02ff */
[----:B------:R-:W-:Y:S02]  /*02a0*/  LOP3.LUT R9, R5, 0xffff, RZ, 0xc0, !PT ;  /* 0x0000ffff05097812 */ /* 0x000fe400078ec0ff */
[----:B------:R-:W-:Y:S02]  /*02b0*/  IADD3 R17, PT, PT, R31, 0x2, RZ ;  /* 0x000000021f117810 */ /* 0x000fe40007ffe0ff */
[----:B------:R-:W-:Y:S01]  /*02c0*/  SHF.R.U32.HI R7, RZ, 0x10, R7 ;  /* 0x00000010ff077819 */ /* 0x000fe20000011607 */
[----:B------:R-:W-:Y:S01]  /*02d0*/  IMAD R9, R9, 0x2f69, RZ ;  /* 0x00002f6909097824 */ /* 0x000fe200078e02ff */
[----:B------:R-:W-:Y:S02]  /*02e0*/  LOP3.LUT R10, R17, 0xff, RZ, 0xc0, !PT ;  /* 0x000000ff110a7812 */ /* 0x000fe400078ec0ff */
[----:B------:R-:W-:Y:S01]  /*02f0*/  ISETP.GT.U32.AND P1, PT, R6, 0x17, PT ;  /* 0x000000170600780c */ /* 0x000fe20003f24070 */
[----:B------:R-:W-:Y:S01]  /*0300*/  IMAD.MOV R18, RZ, RZ, -R7 ;  /* 0x000000ffff127224 */ /* 0x000fe200078e0a07 */
[----:B------:R-:W-:Y:S01]  /*0310*/  SHF.R.U32.HI R16, RZ, 0x10, R9 ;  /* 0x00000010ff107819 */ /* 0x000fe20000011609 */
[----:B------:R-:W-:Y:S01]  /*0320*/  IMAD R9, R10, 0x39, RZ ;  /* 0x000000390a097824 */ /* 0x000fe200078e02ff */
[----:B------:R-:W-:-:S02]  /*0330*/  IADD3 R6, PT, PT, R15, 0x3, RZ ;  /* 0x000000030f067810 */ /* 0x000fc40007ffe0ff */
[----:B------:R-:W-:Y:S01]  /*0340*/  PRMT R18, R18, 0x7710, RZ ;  /* 0x0000771012127816 */ /* 0x000fe200000000ff */
[----:B------:R-:W-:Y:S01]  /*0350*/  IMAD.MOV R26, RZ, RZ, -R16 ;  /* 0x000000ffff1a7224 */ /* 0x000fe200078e0a10 */
[----:B------:R-:W-:Y:S02]  /*0360*/  LOP3.LUT R14, R6, 0xffff, RZ, 0xc0, !PT ;  /* 0x0000ffff060e7812 */ /* 0x000fe400078ec0ff */
[----:B------:R-:W-:Y:S02]  /*0370*/  SHF.R.U32.HI R9, RZ, 0xb, R9 ;  /* 0x0000000bff097819 */ /* 0x000fe40000011609 */
[C---:B------:R-:W-:Y:S01]  /*0380*/  IADD3 R18, PT, PT, R15.reuse, R18, RZ ;  /* 0x000000120f127210 */ /* 0x040fe20007ffe0ff */
[----:B------:R-:W-:Y:S01]  /*0390*/  IMAD R23, R14, 0x2f69, RZ ;  /* 0x00002f690e177824 */ /* 0x000fe200078e02ff */
[----:B------:R-:W-:Y:S02]  /*03a0*/  PRMT R26, R26, 0x7710, RZ ;  /* 0x000077101a1a7816 */ /* 0x000fe400000000ff */
[----:B------:R-:W-:-:S02]  /*03b0*/  IADD3 R8, PT, PT, R15, 0x4, RZ ;  /* 0x000000040f087810 */ /* 0x000fc40007ffe0ff */
[----:B------:R-:W-:Y:S02]  /*03c0*/  PRMT R14, R9, R22, 0x1c ;  /* 0x0000001c090e7416 */ /* 0x000fe40000000016 */
[----:B------:R-:W-:Y:S01]  /*03d0*/  LOP3.LUT R22, R18, 0xffff, RZ, 0xc0, !PT ;  /* 0x0000ffff12167812 */ /* 0x000fe200078ec0ff */
[----:B------:R-:W-:Y:S01]  /*03e0*/  IMAD.IADD R18, R5, 0x1, R26 ;  /* 0x0000000105127824 */ /* 0x000fe200078e021a */
[----:B------:R-:W-:Y:S02]  /*03f0*/  LOP3.LUT R25, R8, 0xffff, RZ, 0xc0, !PT ;  /* 0x0000ffff08197812 */ /* 0x000fe400078ec0ff */
[----:B------:R-:W-:Y:S02]  /*0400*/  PRMT R3, R14, 0x5410, R3 ;  /* 0x000054100e037816 */ /* 0x000fe40000000003 */
[----:B------:R-:W-:Y:S02]  /*0410*/  SHF.R.U32.HI R14, RZ, 0x10, R23 ;  /* 0x00000010ff0e7819 */ /* 0x000fe40000011617 */
[----:B------:R-:W-:Y:S01]  /*0420*/  LEA.HI R7, R22, R7, RZ, 0x1f ;  /* 0x0000000716077211 */ /* 0x000fe200078ff8ff */
[----:B------:R-:W-:Y:S01]  /*0430*/  IMAD R22, R12, 0x2f69, RZ ;  /* 0x00002f690c167824 */ /* 0x000fe200078e02ff */
[----:B------:R-:W-:Y:S01]  /*0440*/  LOP3.LUT R23, R18, 0xffff, RZ, 0xc0, !PT ;  /* 0x0000ffff12177812 */ /* 0x000fe200078ec0ff */
[----:B------:R-:W-:Y:S01]  /*0450*/  IMAD R18, R25, 0x2f69, RZ ;  /* 0x00002f6919127824 */ /* 0x000fe200078e02ff */
[----:B------:R-:W-:Y:S01]  /*0460*/  IADD3 R27, PT, PT, RZ, -R14, RZ ;  /* 0x8000000eff1b7210 */ /* 0x000fe20007ffe0ff */
[----:B------:R-:W-:Y:S01]  /*0470*/  VIADD R25, R15, 0x1 ;  /* 0x000000010f197836 */ /* 0x000fe20000000000 */
[----:B------:R-:W-:-:S02]  /*0480*/  LEA.HI R12, R23, R16, RZ, 0x1f ;  /* 0x00000010170c7211 */ /* 0x000fc400078ff8ff */
[----:B------:R-:W-:Y:S02]  /*0490*/  PRMT R27, R27, 0x7710, RZ ;  /* 0x000077101b1b7816 */ /* 0x000fe400000000ff */
[----:B------:R-:W-:Y:S02]  /*04a0*/  SHF.R.U32.HI R23, RZ, 0x10, R18 ;  /* 0x00000010ff177819 */ /* 0x000fe40000011612 */
[----:B------:R-:W-:Y:S01]  /*04b0*/  SHF.R.U32.HI R16, RZ, 0x10, R22 ;  /* 0x00000010ff107819 */ /* 0x000fe20000011616 */
[----:B------:R-:W-:Y:S01]  /*04c0*/  IMAD R22, R11, 0x2f69, RZ ;  /* 0x00002f690b167824 */ /* 0x000fe200078e02ff */
[----:B------:R-:W-:Y:S01]  /*04d0*/  IADD3 R18, PT, PT, R6, R27, RZ ;  /* 0x0000001b06127210 */ /* 0x000fe20007ffe0ff */
[----:B------:R-:W-:Y:S01]  /*04e0*/  IMAD.MOV R27, RZ, RZ, -R23 ;  /* 0x000000ffff1b7224 */ /* 0x000fe200078e0a17 */
[----:B------:R-:W-:Y:S02]  /*04f0*/  IADD3 R32, PT, PT, RZ, -R16, RZ ;  /* 0x80000010ff207210 */ /* 0x000fe40007ffe0ff */
[----:B------:R-:W-:-:S02]  /*0500*/  LOP3.LUT R26, R25, 0xffff, RZ, 0xc0, !PT ;  /* 0x0000ffff191a7812 */ /* 0x000fc400078ec0ff */
[----:B------:R-:W-:Y:S02]  /*0510*/  PRMT R32, R32, 0x7710, RZ ;  /* 0x0000771020207816 */ /* 0x000fe400000000ff */
[----:B------:R-:W-:Y:S01]  /*0520*/  LOP3.LUT R11, R18, 0xffff, RZ, 0xc0, !PT ;  /* 0x0000ffff120b7812 */ /* 0x000fe200078ec0ff */
[----:B------:R-:W-:Y:S01]  /*0530*/  IMAD R18, R26, 0x2f69, RZ ;  /* 0x00002f691a127824 */ /* 0x000fe200078e02ff */
[----:B------:R-:W-:Y:S02]  /*0540*/  PRMT R27, R27, 0x7710, RZ ;  /* 0x000077101b1b7816 */ /* 0x000fe400000000ff */
[----:B------:R-:W-:Y:S01]  /*0550*/  IADD3 R26, PT, PT, R19, R32, RZ ;  /* 0x00000020131a7210 */ /* 0x000fe20007ffe0ff */
[----:B------:R-:W-:Y:S01]  /*0560*/  @P2 VIADD R19, R15, 0xffffffea ;  /* 0xffffffea0f132836 */ /* 0x000fe20000000000 */
[----:B------:R-:W-:Y:S02]  /*0570*/  SHF.R.U32.HI R22, RZ, 0x10, R22 ;  /* 0x00000010ff167819 */ /* 0x000fe40000011616 */
[----:B------:R-:W-:Y:S01]  /*0580*/  LEA.HI R11, R11, R14, RZ, 0x1f ;  /* 0x0000000e0b0b7211 */ /* 0x000fe200078ff8ff */
[----:B------:R-:W-:Y:S01]  /*0590*/  IMAD.IADD R14, R8, 0x1, R27 ;  /* 0x00000001080e7824 */ /* 0x000fe200078e021b */
[----:B------:R-:W-:Y:S01]  /*05a0*/  LOP3.LUT R27, R26, 0xffff, RZ, 0xc0, !PT ;  /* 0x0000ffff1a1b7812 */ /* 0x000fe200078ec0ff */
[----:B------:R-:W-:Y:S01]  /*05b0*/  IMAD.MOV R26, RZ, RZ, -R22 ;  /* 0x000000ffff1a7224 */ /* 0x000fe200078e0a16 */
[----:B------:R-:W-:-:S02]  /*05c0*/  SHF.R.U32.HI R18, RZ, 0x10, R18 ;  /* 0x00000010ff127819 */ /* 0x000fc40000011612 */
[----:B------:R-:W-:Y:S01]  /*05d0*/  LOP3.LUT R32, R14, 0xffff, RZ, 0xc0, !PT ;  /* 0x0000ffff0e207812 */ /* 0x000fe200078ec0ff */
[----:B------:R-:W-:Y:S01]  /*05e0*/  IMAD R14, R10, 0xab, RZ ;  /* 0x000000ab0a0e7824 */ /* 0x000fe200078e02ff */
[----:B------:R-:W-:Y:S02]  /*05f0*/  PRMT R26, R26, 0x7710, RZ ;  /* 0x000077101a1a7816 */ /* 0x000fe400000000ff */
[----:B------:R-:W-:Y:S02]  /*0600*/  LEA.HI R10, R32, R23, RZ, 0x1f ;  /* 0x00000017200a7211 */ /* 0x000fe400078ff8ff */
[----:B------:R-:W-:Y:S01]  /*0610*/  IADD3 R32, PT, PT, RZ, -R18, RZ ;  /* 0x80000012ff207210 */ /* 0x000fe20007ffe0ff */
[----:B------:R-:W-:Y:S01]  /*0620*/  IMAD.IADD R26, R21, 0x1, R26 ;  /* 0x00000001151a7824 */ /* 0x000fe200078e021a */
[----:B------:R-:W-:Y:S02]  /*0630*/  SHF.R.U32.HI R23, RZ, 0xa, R14 ;  /* 0x0000000aff177819 */ /* 0x000fe4000001160e */
[----:B------:R-:W0:Y:S01]  /*0640*/  S2R R14, SR_CTAID.Z ;  /* 0x00000000000e7919 */ /* 0x000e220000002700 */
[----:B------:R-:W-:-:S02]  /*0650*/  PRMT R32, R32, 0x7710, RZ ;  /* 0x0000771020207816 */ /* 0x000fc400000000ff */
[----:B------:R-:W-:Y:S02]  /*0660*/  LEA.HI R16, R27, R16, RZ, 0x1f ;  /* 0x000000101b107211 */ /* 0x000fe400078ff8ff */
[----:B------:R-:W-:Y:S01]  /*0670*/  LOP3.LUT R33, R26, 0xffff, RZ, 0xc0, !PT ;  /* 0x0000ffff1a217812 */ /* 0x000fe200078ec0ff */
[----:B------:R-:W-:Y:S01]  /*0680*/  VIADD R26, R31, 0x1 ;  /* 0x000000011f1a7836 */ /* 0x000fe20000000000 */
[----:B------:R-:W-:Y:S02]  /*0690*/  PRMT R27, R23, 0x9910, RZ ;  /* 0x00009910171b7816 */ /* 0x000fe400000000ff */
[----:B------:R-:W-:Y:S02]  /*06a0*/  PRMT R23, R9, 0x9910, RZ ;  /* 0x0000991009177816 */ /* 0x000fe400000000ff */
[----:B------:R-:W-:Y:S01]  /*06b0*/  IADD3 R9, PT, PT, R25, R32, RZ ;  /* 0x0000002019097210 */ /* 0x000fe20007ffe0ff */
[----:B------:R-:W-:Y:S01]  /*06c0*/  IMAD R27, R27, 0x6, RZ ;  /* 0x000000061b1b7824 */ /* 0x000fe200078e02ff */
[----:B------:R-:W-:Y:S01]  /*06d0*/  LOP3.LUT R32, R26, 0xffff, RZ, 0xc0, !PT ;  /* 0x0000ffff1a207812 */ /* 0x000fe200078ec0ff */
[----:B------:R-:W-:Y:S01]  /*06e0*/  IMAD R23, R23, 0x24, RZ ;  /* 0x0000002417177824 */ /* 0x000fe200078e02ff */
[----:B------:R-:W-:-:S02]  /*06f0*/  LOP3.LUT R9, R9, 0xffff, RZ, 0xc0, !PT ;  /* 0x0000ffff09097812 */ /* 0x000fc400078ec0ff */
[----:B------:R-:W-:Y:S01]  /*0700*/  LEA.HI R22, R33, R22, RZ, 0x1f ;  /* 0x0000001621167211 */ /* 0x000fe200078ff8ff */
[----:B------:R-:W-:Y:S01]  /*0710*/  IMAD.MOV R23, RZ, RZ, -R23 ;  /* 0x000000ffff177224 */ /* 0x000fe200078e0a17 */
[----:B------:R-:W-:Y:S01]  /*0720*/  LEA.HI R9, R9, R18, RZ, 0x1f ;  /* 0x0000001209097211 */ /* 0x000fe200078ff8ff */
[C---:B------:R-:W-:Y:S01]  /*0730*/  IMAD R33, R32.reuse, 0xe38f, RZ ;  /* 0x0000e38f20217824 */ /* 0x040fe200078e02ff */
[----:B------:R-:W-:Y:S01]  /*0740*/  IADD3 R27, PT, PT, RZ, -R27, RZ ;  /* 0x8000001bff1b7210 */ /* 0x000fe20007ffe0ff */
[----:B------:R-:W-:Y:S01]  /*0750*/  IMAD R18, R32, 0xaaab, RZ ;  /* 0x0000aaab20127824 */ /* 0x000fe200078e02ff */
[----:B------:R-:W-:Y:S02]  /*0760*/  PRMT R32, R23, 0x7710, RZ ;  /* 0x0000771017207816 */ /* 0x000fe400000000ff */
[----:B------:R-:W-:Y:S02]  /*0770*/  SHF.R.U32.HI R33, RZ, 0x15, R33 ;  /* 0x00000015ff217819 */ /* 0x000fe40000011621 */
[----:B------:R-:W-:-:S02]  /*0780*/  SHF.R.U32.HI R18, RZ, 0x12, R18 ;  /* 0x00000012ff127819 */ /* 0x000fc40000011612 */
[----:B------:R-:W-:Y:S02]  /*0790*/  PRMT R34, R27, 0x7710, RZ ;  /* 0x000077101b227816 */ /* 0x000fe400000000ff */
[----:B------:R-:W-:Y:S02]  /*07a0*/  IADD3 R23, PT, PT, R17, R32, RZ ;  /* 0x0000002011177210 */ /* 0x000fe40007ffe0ff */
[----:B------:R-:W-:Y:S01]  /*07b0*/  PRMT R27, R33, 0x9910, RZ ;  /* 0x00009910211b7816 */ /* 0x000fe200000000ff */
[----:B------:R-:W-:Y:S01]  /*07c0*/  IMAD.IADD R17, R17, 0x1, R34 ;  /* 0x0000000111117824 */ /* 0x000fe200078e0222 */
[----:B------:R-:W-:Y:S02]  /*07d0*/  PRMT R32, R18, 0x9910, RZ ;  /* 0x0000991012207816 */ /* 0x000fe400000000ff */
[----:B------:R-:W-:Y:S02]  /*07e0*/  MOV R18, R27 ;  /* 0x0000001b00127202 */ /* 0x000fe40000000f00 */
[----:B0-----:R-:W-:Y:S01]  /*07f0*/  LEA R14, R14, R13, 0x2 ;  /* 0x0000000d0e0e7211 */ /* 0x001fe200078e10ff */
[----:B------:R-:W-:Y:S01]  /*0800*/  IMAD.MOV.U32 R27, RZ, RZ, R32 ;  /* 0x000000ffff1b7224 */ /* 0x000fe200078e0020 */
[----:B------:R-:W-:Y:S01]  /*0810*/  LOP3.LUT R16, R16, 0xffff, RZ, 0xc0, !PT ;  /* 0x0000ffff10107812 */ /* 0x000fe200078ec0ff */
[----:B------:R-:W-:Y:S01]  /*0820*/  IMAD R18, R18, 0x24, RZ ;  /* 0x0000002412127824 */ /* 0x000fe200078e02ff */
[----:B------:R-:W-:Y:S01]  /*0830*/  LOP3.LUT R22, R22, 0xffff, RZ, 0xc0, !PT ;  /* 0x0000ffff16167812 */ /* 0x000fe200078ec0ff */
[----:B------:R-:W-:Y:S01]  /*0840*/  IMAD R27, R27, 0x6, RZ ;  /* 0x000000061b1b7824 */ /* 0x000fe200078e02ff */
[----:B------:R-:W-:Y:S01]  /*0850*/  SHF.R.U32.HI R16, RZ, 0x4, R16 ;  /* 0x00000004ff107819 */ /* 0x000fe20000011610 */
[----:B------:R-:W-:Y:S01]  /*0860*/  IMAD.MOV R18, RZ, RZ, -R18 ;  /* 0x000000ffff127224 */ /* 0x000fe200078e0a12 */
[----:B------:R-:W-:Y:S01]  /*0870*/  ISETP.GE.U32.AND P2, PT, R15, 0x15, PT ;  /* 0x000000150f00780c */ /* 0x000fe20003f46070 */
[----:B------:R-:W-:Y:S01]  /*0880*/  IMAD R14, R14, 0xd80, RZ ;  /* 0x00000d800e0e7824 */ /* 0x000fe200078e02ff */
[----:B------:R-:W-:-:S02]  /*0890*/  IADD3 R35, PT, PT, RZ, -R27, RZ ;  /* 0x8000001bff237210 */ /* 0x000fc40007ffe0ff */
[----:B------:R-:W-:Y:S02]  /*08a0*/  PRMT R27, R18, 0x7710, RZ ;  /* 0x00007710121b7816 */ /* 0x000fe400000000ff */
[----:B------:R-:W-:Y:S02]  /*08b0*/  PRMT R35, R35, 0x7710, RZ ;  /* 0x0000771023237816 */ /* 0x000fe400000000ff */
[----:B------:R-:W-:Y:S01]  /*08c0*/  IADD3 R19, PT, PT, R14, R19, RZ ;  /* 0x000000130e137210 */ /* 0x000fe20007ffe0ff */
[----:B------:R-:W-:Y:S01]  /*08d0*/  IMAD.IADD R18, R26, 0x1, R27 ;  /* 0x000000011a127824 */ /* 0x000fe200078e021b */
[----:B------:R-:W-:Y:S02]  /*08e0*/  LOP3.LUT R32, R16, 0xffff, RZ, 0xc0, !PT ;  /* 0x0000ffff10207812 */ /* 0x000fe400078ec0ff */
[----:B------:R-:W-:Y:S02]  /*08f0*/  IADD3 R16, PT, PT, R26, R35, RZ ;  /* 0x000000231a107210 */ /* 0x000fe40007ffe0ff */
[----:B------:R-:W-:Y:S01]  /*0900*/  @P2 IADD3 R21, PT, PT, R15, -0x15, RZ ;  /* 0xffffffeb0f152810 */ /* 0x000fe20007ffe0ff */
[----:B------:R-:W-:Y:S01]  /*0910*/  IMAD R26, R32, 0x6c0, R19 ;  /* 0x000006c0201a7824 */ /* 0x000fe200078e0213 */
[----:B------:R-:W-:Y:S01]  /*0920*/  LOP3.LUT R23, R23, 0xff, RZ, 0xc0, !PT ;  /* 0x000000ff17177812 */ /* 0x000fe200078ec0ff */
[----:B------:R-:W-:Y:S01]  /*0930*/  IMAD R19, R13, 0x2, R32 ;  /* 0x000000020d137824 */ /* 0x000fe200078e0220 */
[----:B------:R-:W-:-:S02]  /*0940*/  SHF.R.U32.HI R32, RZ, 0x4, R22 ;  /* 0x00000004ff207819 */ /* 0x000fc40000011616 */
[----:B------:R-:W-:Y:S01]  /*0950*/  IADD3 R22, PT, PT, R20, 0x3, RZ ;  /* 0x0000000314167810 */ /* 0x000fe20007ffe0ff */
[----:B------:R-:W-:Y:S01]  /*0960*/  IMAD R23, R23, 0xab, RZ ;  /* 0x000000ab17177824 */ /* 0x000fe200078e02ff */
[----:B------:R-:W-:Y:S02]  /*0970*/  LOP3.LUT R32, R32, 0xffff, RZ, 0xc0, !PT ;  /* 0x0000ffff20207812 */ /* 0x000fe400078ec0ff */
[----:B------:R-:W-:Y:S02]  /*0980*/  LOP3.LUT R20, R22, 0xff, RZ, 0xc0, !PT ;  /* 0x000000ff16147812 */ /* 0x000fe400078ec0ff */
[----:B------:R-:W-:Y:S01]  /*0990*/  ISETP.GT.U32.OR P0, PT, R19, 0x7, P0 ;  /* 0x000000071300780c */ /* 0x000fe20000704470 */
[----:B------:R-:W-:Y:S01]  /*09a0*/  IMAD R27, R13, 0x2, R32 ;  /* 0x000000020d1b7824 */ /* 0x000fe200078e0220 */
[----:B------:R-:W-:Y:S01]  /*09b0*/  LOP3.LUT R12, R12, 0xffff, RZ, 0xc0, !PT ;  /* 0x0000ffff0c0c7812 */ /* 0x000fe200078ec0ff */
[----:B------:R-:W-:Y:S01]  /*09c0*/  IMAD R20, R20, 0x39, RZ ;  /* 0x0000003914147824 */ /* 0x000fe200078e02ff */
[----:B------:R-:W-:-:S02]  /*09d0*/  ISETP.GT.U32.OR P0, PT, R24, 0x47, P0 ;  /* 0x000000471800780c */ /* 0x000fc40000704470 */
[----:B------:R-:W-:Y:S02]  /*09e0*/  ISETP.GT.U32.OR P1, PT, R27, 0x7, P1 ;  /* 0x000000071b00780c */ /* 0x000fe40000f24470 */
[----:B------:R-:W-:Y:S02]  /*09f0*/  SHF.R.U32.HI R27, RZ, 0xb, R20 ;  /* 0x0000000bff1b7819 */ /* 0x000fe40000011614 */
[----:B------:R-:W0:Y:S01]  /*0a00*/  S2R R20, SR_CTAID.Y ;  /* 0x0000000000147919 */ /* 0x000e220000002600 */
[----:B------:R-:W-:Y:S02]  /*0a10*/  ISETP.GT.U32.OR P1, PT, R30, 0x45, P1 ;  /* 0x000000451e00780c */ /* 0x000fe40000f24470 */
[----:B------:R-:W-:Y:S02]  /*0a20*/  PRMT R27, R27, 0x9910, RZ ;  /* 0x000099101b1b7816 */ /* 0x000fe400000000ff */
[----:B------:R-:W-:Y:S02]  /*0a30*/  LOP3.LUT R24, R18, 0xffff, RZ, 0xc0, !PT ;  /* 0x0000ffff12187812 */ /* 0x000fe400078ec0ff */
[----:B------:R-:W-:Y:S01]  /*0a40*/  SHF.R.U32.HI R23, RZ, 0xa, R23 ;  /* 0x0000000aff177819 */ /* 0x000fe20000011617 */
[----:B------:R-:W-:Y:S01]  /*0a50*/  IMAD R27, R27, 0x24, RZ ;  /* 0x000000241b1b7824 */ /* 0x000fe200078e02ff */
[----:B------:R-:W-:Y:S01]  /*0a60*/  SHF.R.U32.HI R12, RZ, 0x4, R12 ;  /* 0x00000004ff0c7819 */ /* 0x000fe2000001160c */
[----:B------:R-:W-:Y:S01]  /*0a70*/  IMAD.HI.U32 R24, R24, 0x2aaaaaab, RZ ;  /* 0x2aaaaaab18187827 */ /* 0x000fe200078e00ff */
[----:B------:R-:W-:-:S02]  /*0a80*/  LOP3.LUT R11, R11, 0xffff, RZ, 0xc0, !PT ;  /* 0x0000ffff0b0b7812 */ /* 0x000fc400078ec0ff */
[----:B------:R-:W-:Y:S01]  /*0a90*/  LOP3.LUT R10, R10, 0xffff, RZ, 0xc0, !PT ;  /* 0x0000ffff0a0a7812 */ /* 0x000fe200078ec0ff */
[----:B------:R-:W-:Y:S01]  /*0aa0*/  IMAD.MOV R35, RZ, RZ, -R27 ;  /* 0x000000ffff237224 */ /* 0x000fe200078e0a1b */
[----:B------:R-:W-:Y:S01]  /*0ab0*/  SHF.R.U32.HI R11, RZ, 0x4, R11 ;  /* 0x00000004ff0b7819 */ /* 0x000fe2000001160b */
[----:B------:R-:W-:Y:S01]  /*0ac0*/  IMAD.IADD R27, R14, 0x1, R21 ;  /* 0x000000010e1b7824 */ /* 0x000fe200078e0215 */
[----:B------:R-:W-:Y:S02]  /*0ad0*/  SHF.R.U32.HI R10, RZ, 0x4, R10 ;  /* 0x00000004ff0a7819 */ /* 0x000fe4000001160a */
[----:B------:R-:W-:Y:S01]  /*0ae0*/  LOP3.LUT R19, R22, 0xffff, RZ, 0xc0, !PT ;  /* 0x0000ffff16137812 */ /* 0x000fe200078ec0ff */
[----:B------:R-:W-:Y:S01]  /*0af0*/  IMAD R27, R32, 0x6c0, R27 ;  /* 0x000006c0201b7824 */ /* 0x000fe200078e021b */
[----:B------:R-:W-:Y:S01]  /*0b00*/  LOP3.LUT R7, R7, 0xffff, RZ, 0xc0, !PT ;  /* 0x0000ffff07077812 */ /* 0x000fe200078ec0ff */
[----:B------:R-:W-:Y:S01]  /*0b10*/  IMAD R32, R13, 0x36, R15 ;  /* 0x000000360d207824 */ /* 0x000fe200078e020f */
[----:B------:R-:W-:Y:S01]  /*0b20*/  LOP3.LUT R9, R9, 0xffff, RZ, 0xc0, !PT ;  /* 0x0000ffff09097812 */ /* 0x000fe200078ec0ff */
[----:B------:R-:W-:Y:S01]  /*0b30*/  IMAD R34, R19, 0xaaab, RZ ;  /* 0x0000aaab13227824 */ /* 0x000fe200078e02ff */
[----:B------:R-:W-:-:S02]  /*0b40*/  SHF.R.U32.HI R7, RZ, 0x4, R7 ;  /* 0x00000004ff077819 */ /* 0x000fc40000011607 */
[C---:B------:R-:W-:Y:S02]  /*0b50*/  ISETP.GT.U32.OR P0, PT, R32.reuse, 0xd2, P0 ;  /* 0x000000d22000780c */ /* 0x040fe40000704470 */
[----:B------:R-:W-:Y:S02]  /*0b60*/  ISETP.GT.U32.OR P6, PT, R32, 0xd1, P1 ;  /* 0x000000d12000780c */ /* 0x000fe40000fc4470 */
[----:B------:R-:W-:Y:S01]  /*0b70*/  PRMT R32, R12, 0x9910, RZ ;  /* 0x000099100c207816 */ /* 0x000fe200000000ff */
[----:B0-----:R-:W-:Y:S01]  /*0b80*/  IMAD R30, R20, 0x70, RZ ;  /* 0x00000070141e7824 */ /* 0x001fe200078e02ff */
[----:B------:R-:W-:Y:S02]  /*0b90*/  SHF.R.U32.HI R34, RZ, 0x12, R34 ;  /* 0x00000012ff227819 */ /* 0x000fe40000011622 */
[----:B------:R-:W-:Y:S01]  /*0ba0*/  SHF.R.U32.HI R9, RZ, 0x4, R9 ;  /* 0x00000004ff097819 */ /* 0x000fe20000011609 */
[----:B------:R-:W-:Y:S01]  /*0bb0*/  IMAD R33, R33, 0x310, R30 ;  /* 0x0000031021217824 */ /* 0x000fe200078e021e */
[----:B------:R-:W-:-:S02]  /*0bc0*/  PRMT R34, R34, 0x9910, RZ ;  /* 0x0000991022227816 */ /* 0x000fc400000000ff */
[----:B------:R-:W-:Y:S01]  /*0bd0*/  PRMT R21, R35, 0x7710, RZ ;  /* 0x0000771023157816 */ /* 0x000fe200000000ff */
[----:B------:R-:W-:Y:S02]  /*0be0*/  IMAD R13, R24, 0x1c, R33 ;  /* 0x0000001c180d7824 */ /* 0x000fe400078e0221 */
[----:B------:R-:W-:Y:S01]  /*0bf0*/  HFMA2 R24, -RZ, RZ, 0, 4.673004150390625e-05 ;  /* 0x00000310ff187431 */ /* 0x000fe200000001ff */
[C---:B------:R-:W-:Y:S01]  /*0c00*/  PRMT R33, R11.reuse, 0x9910, RZ ;  /* 0x000099100b217816 */ /* 0x040fe200000000ff */
[----:B------:R-:W-:Y:S01]  /*0c10*/  IMAD R34, R34, 0x6, RZ ;  /* 0x0000000622227824 */ /* 0x000fe200078e02ff */
[----:B------:R-:W-:Y:S02]  /*0c20*/  IADD3 R21, PT, PT, R22, R21, RZ ;  /* 0x0000001516157210 */ /* 0x000fe40007ffe0ff */
[----:B------:R-:W-:Y:S02]  /*0c30*/  LOP3.LUT R37, R11, 0xffff, RZ, 0xc0, !PT ;  /* 0x0000ffff0b257812 */ /* 0x000fe400078ec0ff */
[----:B------:R-:W-:-:S02]  /*0c40*/  IADD3 R34, PT, PT, RZ, -R34, RZ ;  /* 0x80000022ff227210 */ /* 0x000fc40007ffe0ff */
[----:B------:R-:W-:Y:S02]  /*0c50*/  LOP3.LUT R11, R10, 0xffff, RZ, 0xc0, !PT ;  /* 0x0000ffff0a0b7812 */ /* 0x000fe400078ec0ff */
[----:B------:R-:W-:Y:S02]  /*0c60*/  PRMT R24, R24, 0x5410, R23 ;  /* 0x0000541018187816 */ /* 0x000fe40000000017 */
[----:B------:R-:W-:Y:S01]  /*0c70*/  PRMT R35, R34, 0x7710, RZ ;  /* 0x0000771022237816 */ /* 0x000fe200000000ff */
[----:B------:R-:W-:Y:S01]  /*0c80*/  IMAD R11, R11, 0x6c0, R14 ;  /* 0x000006c00b0b7824 */ /* 0x000fe200078e020e */
[----:B------:R-:W-:Y:S01]  /*0c90*/  LOP3.LUT R18, R18, 0xff, RZ, 0xc0, !PT ;  /* 0x000000ff12127812 */ /* 0x000fe200078ec0ff */
[----:B------:R-:W-:Y:S01]  /*0ca0*/  IDP.2A.LO.U16.U8 R3, R24, R3, RZ ;  /* 0x0000000318037226 */ /* 0x000fe200000010ff */
[----:B------:R-:W-:Y:S01]  /*0cb0*/  LOP3.LUT R16, R16, 0xffff, RZ, 0xc0, !PT ;  /* 0x0000ffff10107812 */ /* 0x000fe200078ec0ff */
[----:B------:R-:W-:Y:S01]  /*0cc0*/  IMAD R24, R32, 0x1b, RZ ;  /* 0x0000001b20187824 */ /* 0x000fe200078e02ff */
[----:B------:R-:W-:Y:S01]  /*0cd0*/  SHF.L.U32 R29, R29, 0x1, RZ ;  /* 0x000000011d1d7819 */ /* 0x000fe200000006ff */
[----:B------:R-:W-:Y:S01]  /*0ce0*/  IMAD.IADD R22, R22, 0x1, R35 ;  /* 0x0000000116167824 */ /* 0x000fe200078e0223 */
[----:B------:R-:W-:Y:S01]  /*0cf0*/  LOP3.LUT R35, R9, 0xffff, RZ, 0xc0, !PT ;  /* 0x0000ffff09237812 */ /* 0x000fe200078ec0ff */
[----:B------:R-:W-:Y:S01]  /*0d00*/  IMAD.MOV R32, RZ, RZ, -R24 ;  /* 0x000000ffff207224 */ /* 0x000fe200078e0a18 */
[----:B------:R-:W-:Y:S01]  /*0d10*/  MOV R24, R33 ;  /* 0x0000002100187202 */ /* 0x000fe20000000f00 */
[----:B------:R-:W-:Y:S01]  /*0d20*/  IMAD R18, R18, 0xab, RZ ;  /* 0x000000ab12127824 */ /* 0x000fe200078e02ff */
[----:B------:R-:W-:-:S02]  /*0d30*/  LOP3.LUT R22, R22, 0xffff, RZ, 0xc0, !PT ;  /* 0x0000ffff16167812 */ /* 0x000fc400078ec0ff */
[----:B------:R-:W-:Y:S01]  /*0d40*/  PRMT R32, R32, 0x7710, RZ ;  /* 0x0000771020207816 */ /* 0x000fe200000000ff */
[----:B------:R-:W-:Y:S01]  /*0d50*/  IMAD R24, R24, 0x1b, RZ ;  /* 0x0000001b18187824 */ /* 0x000fe200078e02ff */
[----:B------:R-:W-:Y:S02]  /*0d60*/  LOP3.LUT P2, RZ, R22, UR5, RZ, 0xfc, !PT ;  /* 0x0000000516ff7c12 */ /* 0x000fe4000f84fcff */
[----:B------:R-:W-:Y:S01]  /*0d70*/  ISETP.GT.U32.OR P0, PT, R15, 0x30, P0 ;  /* 0x000000300f00780c */ /* 0x000fe20000704470 */
[----:B------:R-:W-:Y:S01]  /*0d80*/  IMAD.IADD R5, R5, 0x1, R32 ;  /* 0x0000000105057824 */ /* 0x000fe200078e0220 */
[----:B------:R-:W-:Y:S02]  /*0d90*/  IADD3 R24, PT, PT, RZ, -R24, RZ ;  /* 0x80000018ff187210 */ /* 0x000fe40007ffe0ff */
[----:B------:R-:W-:Y:S02]  /*0da0*/  PRMT R32, R10, 0x9910, RZ ;  /* 0x000099100a207816 */ /* 0x000fe400000000ff */
[----:B------:R-:W-:-:S02]  /*0db0*/  PRMT R33, R24, 0x7710, RZ ;  /* 0x0000771018217816 */ /* 0x000fc400000000ff */
[----:B------:R-:W-:Y:S01]  /*0dc0*/  ISETP.GT.U32.OR P6, PT, R15, 0x2f, P6 ;  /* 0x0000002f0f00780c */ /* 0x000fe200037c4470 */
[----:B------:R-:W-:Y:S01]  /*0dd0*/  IMAD.MOV.U32 R24, RZ, RZ, R32 ;  /* 0x000000ffff187224 */ /* 0x000fe200078e0020 */
[----:B------:R-:W-:Y:S02]  /*0de0*/  IADD3 R6, PT, PT, R6, R33, RZ ;  /* 0x0000002106067210 */ /* 0x000fe40007ffe0ff */
[----:B------:R-:W-:Y:S01]  /*0df0*/  PRMT R32, R9, 0x9910, RZ ;  /* 0x0000991009207816 */ /* 0x000fe200000000ff */
[----:B------:R-:W-:Y:S02]  /*0e00*/  IMAD R24, R24, 0x1b, RZ ;  /* 0x0000001b18187824 */ /* 0x000fe400078e02ff */
[----:B------:R-:W-:Y:S01]  /*0e10*/  IMAD R9, R37, 0x6c0, R14 ;  /* 0x000006c025097824 */ /* 0x000fe200078e020e */
[----:B------:R-:W-:Y:S01]  /*0e20*/  SHF.R.U32.HI R37, RZ, 0xa, R18 ;  /* 0x0000000aff257819 */ /* 0x000fe20000011612 */
[----:B------:R-:W-:Y:S01]  /*0e30*/  IMAD.MOV R33, RZ, RZ, -R24 ;  /* 0x000000ffff217224 */ /* 0x000fe200078e0a18 */
[----:B------:R-:W-:-:S02]  /*0e40*/  PRMT R24, R7, 0x9910, RZ ;  /* 0x0000991007187816 */ /* 0x000fc400000000ff */
[----:B------:R-:W-:Y:S02]  /*0e50*/  LOP3.LUT R9, R9, 0xffff, R6, 0xf8, !PT ;  /* 0x0000ffff09097812 */ /* 0x000fe400078ef806 */
[----:B------:R-:W-:Y:S01]  /*0e60*/  PRMT R33, R33, 0x7710, RZ ;  /* 0x0000771021217816 */ /* 0x000fe200000000ff */
[----:B------:R-:W-:-:S03]  /*0e70*/  IMAD R24, R24, 0x1b, RZ ;  /* 0x0000001b18187824 */ /* 0x000fc600078e02ff */
[----:B------:R-:W-:Y:S01]  /*0e80*/  IADD3 R8, PT, PT, R8, R33, RZ ;  /* 0x0000002108087210 */ /* 0x000fe20007ffe0ff */
[----:B------:R-:W-:Y:S01]  /*0e90*/  IMAD.MOV R24, RZ, RZ, -R24 ;  /* 0x000000ffff187224 */ /* 0x000fe200078e0a18 */
[----:B------:R-:W-:Y:S01]  /*0ea0*/  LOP3.LUT R33, R12, 0xffff, RZ, 0xc0, !PT ;  /* 0x0000ffff0c217812 */ /* 0x000fe200078ec0ff */
[----:B------:R-:W-:-:S03]  /*0eb0*/  IMAD R12, R32, 0x1b, RZ ;  /* 0x0000001b200c7824 */ /* 0x000fc600078e02ff */
[----:B------:R-:W-:Y:S01]  /*0ec0*/  PRMT R24, R24, 0x7710, RZ ;  /* 0x0000771018187816 */ /* 0x000fe200000000ff */
[----:B------:R-:W-:Y:S02]  /*0ed0*/  IMAD R10, R33, 0x6c0, R14 ;  /* 0x000006c0210a7824 */ /* 0x000fe400078e020e */
[----:B------:R-:W-:Y:S01]  /*0ee0*/  IMAD.MOV R32, RZ, RZ, -R12 ;  /* 0x000000ffff207224 */ /* 0x000fe200078e0a0c */
[----:B------:R-:W-:Y:S01]  /*0ef0*/  IADD3 R33, PT, PT, R15, R24, RZ ;  /* 0x000000180f217210 */ /* 0x000fe20007ffe0ff */
[----:B------:R-:W-:Y:S01]  /*0f00*/  IMAD R12, R35, 0x6c0, R14 ;  /* 0x000006c0230c7824 */ /* 0x000fe200078e020e */
[----:B------:R-:W-:Y:S01]  /*0f10*/  LOP3.LUT R24, R31, 0xffff, RZ, 0xc0, !PT ;  /* 0x0000ffff1f187812 */ /* 0x000fe200078ec0ff */
[----:B------:R-:W-:Y:S01]  /*0f20*/  IMAD R15, R0, 0x6, R29 ;  /* 0x00000006000f7824 */ /* 0x000fe200078e021d */
[----:B------:R-:W-:Y:S02]  /*0f30*/  LOP3.LUT R14, R14, 0xffff, R33, 0xf8, !PT ;  /* 0x0000ffff0e0e7812 */ /* 0x000fe400078ef821 */
[----:B------:R-:W-:Y:S01]  /*0f40*/  PRMT R32, R32, 0x7710, RZ ;  /* 0x0000771020207816 */ /* 0x000fe200000000ff */
[----:B------:R-:W-:Y:S01]  /*0f50*/  IMAD R33, R24, 0xe38f, RZ ;  /* 0x0000e38f18217824 */ /* 0x000fe200078e02ff */
[----:B------:R-:W-:Y:S01]  /*0f60*/  LOP3.LUT R5, R10, 0xffff, R5, 0xf8, !PT ;  /* 0x0000ffff0a057812 */ /* 0x000fe200078ef805 */
[----:B------:R-:W-:Y:S01]  /*0f70*/  IMAD R24, R24, 0xaaab, RZ ;  /* 0x0000aaab18187824 */ /* 0x000fe200078e02ff */
[----:B------:R-:W-:Y:S01]  /*0f80*/  IADD3 R25, PT, PT, R25, R32, RZ ;  /* 0x0000002019197210 */ /* 0x000fe20007ffe0ff */
[----:B------:R-:W-:Y:S01]  /*0f90*/  IMAD R32, R19, 0xe38f, RZ ;  /* 0x0000e38f13207824 */ /* 0x000fe200078e02ff */
[----:B------:R-:W-:Y:S01]  /*0fa0*/  SHF.R.U32.HI R33, RZ, 0x15, R33 ;  /* 0x00000015ff217819 */ /* 0x000fe20000011621 */
[----:B------:R-:W-:Y:S01]  /*0fb0*/  IMAD R4, R15, 0x4, R4 ;  /* 0x000000040f047824 */ /* 0x000fe200078e0204 */
[----:B------:R-:W-:-:S02]  /*0fc0*/  SHF.R.U32.HI R24, RZ, 0x12, R24 ;  /* 0x00000012ff187819 */ /* 0x000fc40000011618 */
[----:B------:R-:W-:Y:S02]  /*0fd0*/  PRMT R34, R33, 0x9910, RZ ;  /* 0x0000991021227816 */ /* 0x000fe400000000ff */
[----:B------:R-:W-:Y:S02]  /*0fe0*/  PRMT R35, R24, 0x9910, RZ ;  /* 0x0000991018237816 */ /* 0x000fe400000000ff */
[----:B------:R-:W-:Y:S01]  /*0ff0*/  SHF.R.U32.HI R24, RZ, 0x15, R32 ;  /* 0x00000015ff187819 */ /* 0x000fe20000011620 */
[----:B------:R-:W-:Y:S01]  /*1000*/  IMAD.MOV.U32 R19, RZ, RZ, R34 ;  /* 0x000000ffff137224 */ /* 0x000fe200078e0022 */
[----:B------:R-:W-:Y:S02]  /*1010*/  MOV R32, R35 ;  /* 0x0000002300207202 */ /* 0x000fe40000000f00 */
[----:B------:R-:W-:Y:S01]  /*1020*/  PRMT R35, R24, 0x9910, RZ ;  /* 0x0000991018237816 */ /* 0x000fe200000000ff */
[----:B------:R-:W-:Y:S02]  /*1030*/  IMAD R19, R19, 0x24, RZ ;  /* 0x0000002413137824 */ /* 0x000fe400078e02ff */
[----:B------:R-:W-:Y:S01]  /*1040*/  IMAD R24, R32, 0x6, RZ ;  /* 0x0000000620187824 */ /* 0x000fe200078e02ff */
[----:B------:R-:W-:Y:S01]  /*1050*/  SHF.L.U32 R32, R20, 0x2, RZ ;  /* 0x0000000214207819 */ /* 0x000fe200000006ff */
[----:B------:R-:W-:Y:S01]  /*1060*/  IMAD.MOV R34, RZ, RZ, -R19 ;  /* 0x000000ffff227224 */ /* 0x000fe200078e0a13 */
[----:B------:R-:W-:Y:S01]  /*1070*/  MOV R19, R35 ;  /* 0x0000002300137202 */ /* 0x000fe20000000f00 */
[----:B------:R-:W-:Y:S01]  /*1080*/  IMAD.MOV R35, RZ, RZ, -R24 ;  /* 0x000000ffff237224 */ /* 0x000fe200078e0a18 */
[----:B------:R-:W-:Y:S01]  /*1090*/  LOP3.LUT P1, RZ, R32, R23, RZ, 0xfc, !PT ;  /* 0x0000001720ff7212 */ /* 0x000fe2000782fcff */
[----:B------:R-:W-:Y:S01]  /*10a0*/  IMAD R20, R33, 0x310, R30 ;  /* 0x0000031021147824 */ /* 0x000fe200078e021e */
[----:B------:R-:W-:Y:S01]  /*10b0*/  PRMT R34, R34, 0x7710, RZ ;  /* 0x0000771022227816 */ /* 0x000fe200000000ff */
[----:B------:R-:W-:Y:S01]  /*10c0*/  IMAD R19, R19, 0x310, RZ ;  /* 0x0000031013137824 */ /* 0x000fe200078e02ff */
[----:B------:R-:W-:-:S03]  /*10d0*/  LOP3.LUT R33, R21, 0xff, RZ, 0xc0, !PT ;  /* 0x000000ff15217812 */ /* 0x000fc600078ec0ff */
[----:B------:R-:W-:Y:S01]  /*10e0*/  IMAD.IADD R24, R31, 0x1, R34 ;  /* 0x000000011f187824 */ /* 0x000fe200078e0222 */
[----:B------:R-:W-:Y:S01]  /*10f0*/  PRMT R34, R35, 0x7710, RZ ;  /* 0x0000771023227816 */ /* 0x000fe200000000ff */
[----:B------:R-:W-:Y:S01]  /*1100*/  IMAD R33, R33, 0x2b, RZ ;  /* 0x0000002b21217824 */ /* 0x000fe200078e02ff */
[----:B------:R-:W-:Y:S02]  /*1110*/  LOP3.LUT R19, R19, 0xffff, RZ, 0xc0, !PT ;  /* 0x0000ffff13137812 */ /* 0x000fe400078ec0ff */
[----:B------:R-:W-:Y:S02]  /*1120*/  LOP3.LUT R24, R24, 0xff, RZ, 0xc0, !PT ;  /* 0x000000ff18187812 */ /* 0x000fe400078ec0ff */
[----:B------:R-:W-:Y:S02]  /*1130*/  IADD3 R21, PT, PT, R31, R34, RZ ;  /* 0x000000221f157210 */ /* 0x000fe40007ffe0ff */
[----:B------:R-:W-:Y:S01]  /*1140*/  SHF.R.U32.HI R33, RZ, 0x8, R33 ;  /* 0x00000008ff217819 */ /* 0x000fe20000011621 */
[----:B------:R-:W-:Y:S01]  /*1150*/  IMAD R24, R24, 0xab, RZ ;  /* 0x000000ab18187824 */ /* 0x000fe200078e02ff */
[----:B------:R-:W-:-:S02]  /*1160*/  LOP3.LUT R21, R21, 0xffff, RZ, 0xc0, !PT ;  /* 0x0000ffff15157812 */ /* 0x000fc400078ec0ff */
[C---:B------:R-:W-:Y:S01]  /*1170*/  LOP3.LUT P4, RZ, R32.reuse, R33, RZ, 0xfc, !PT ;  /* 0x0000002120ff7212 */ /* 0x040fe2000788fcff */
[----:B------:R-:W-:Y:S01]  /*1180*/  IMAD R34, R33, 0x1c, R30 ;  /* 0x0000001c21227824 */ /* 0x000fe200078e021e */
[----:B------:R-:W-:Y:S02]  /*1190*/  SHF.R.U32.HI R35, RZ, 0xa, R24 ;  /* 0x0000000aff237819 */ /* 0x000fe40000011618 */
[----:B------:R-:W-:Y:S02]  /*11a0*/  LOP3.LUT P3, RZ, R21, UR5, RZ, 0xfc, !PT ;  /* 0x0000000515ff7c12 */ /* 0x000fe4000f86fcff */
[C---:B------:R-:W-:Y:S01]  /*11b0*/  LOP3.LUT P5, RZ, R32.reuse, R35, RZ, 0xfc, !PT ;  /* 0x0000002320ff7212 */ /* 0x040fe200078afcff */
[C---:B------:R-:W-:Y:S01]  /*11c0*/  IMAD.IADD R18, R32.reuse, 0x1, R35 ;  /* 0x0000000120127824 */ /* 0x040fe200078e0223 */
[C---:B------:R-:W-:Y:S01]  /*11d0*/  IADD3 R24, PT, PT, R32.reuse, R23, RZ ;  /* 0x0000001720187210 */ /* 0x040fe20007ffe0ff */
[C---:B------:R-:W-:Y:S01]  /*11e0*/  IMAD.IADD R23, R32.reuse, 0x1, R37 ;  /* 0x0000000120177824 */ /* 0x040fe200078e0225 */
[----:B------:R-:W-:Y:S01]  /*11f0*/  PLOP3.LUT P4, PT, P4, P2, PT, 0x2f, 0xf2 ;  /* 0x0000000000f2781c */ /* 0x000fe20002784577 */
[----:B------:R-:W-:Y:S01]  /*1200*/  IMAD R20, R35, 0x1c, R20 ;  /* 0x0000001c23147824 */ /* 0x000fe200078e0214 */
[----:B------:R-:W-:-:S02]  /*1210*/  LOP3.LUT P2, RZ, R32, R37, RZ, 0xfc, !PT ;  /* 0x0000002520ff7212 */ /* 0x000fc4000784fcff */
[----:B------:R-:W-:Y:S02]  /*1220*/  IADD3 R32, PT, PT, R32, R33, RZ ;  /* 0x0000002120207210 */ /* 0x000fe40007ffe0ff */
[----:B------:R-:W-:Y:S02]  /*1230*/  PLOP3.LUT P3, PT, P5, P3, PT, 0x2f, 0xf2 ;  /* 0x0000000000f2781c */ /* 0x000fe40002f66577 */
[----:B------:R-:W-:Y:S02]  /*1240*/  ISETP.GT.U32.OR P4, PT, R32, 0x1c, P4 ;  /* 0x0000001c2000780c */ /* 0x000fe40002784470 */
[----:B------:R-:W-:Y:S02]  /*1250*/  LOP3.LUT R32, R17, 0xff, RZ, 0xc0, !PT ;  /* 0x000000ff11207812 */ /* 0x000fe400078ec0ff */
[----:B------:R-:W-:Y:S02]  /*1260*/  IADD3 R33, PT, PT, R19, UR5, R34 ;  /* 0x0000000513217c10 */ /* 0x000fe4000fffe022 */
[----:B------:R-:W-:-:S02]  /*1270*/  ISETP.GT.U32.OR P3, PT, R18, 0x1c, P3 ;  /* 0x0000001c1200780c */ /* 0x000fc40001f64470 */
[----:B------:R-:W0:Y:S01]  /*1280*/  LDC.64 R18, c[0x0][0x388] ;  /* 0x0000e200ff127b82 */ /* 0x000e220000000a00 */
[----:B------:R-:W-:Y:S02]  /*1290*/  LOP3.LUT P5, RZ, R32, UR5, RZ, 0xfc, !PT ;  /* 0x0000000520ff7c12 */ /* 0x000fe4000f8afcff */
[----:B------:R-:W-:Y:S02]  /*12a0*/  IADD3 R21, PT, PT, R21, UR5, RZ ;  /* 0x0000000515157c10 */ /* 0x000fe4000fffe0ff */
[----:B------:R-:W-:Y:S02]  /*12b0*/  PLOP3.LUT P1, PT, P1, P5, PT, 0x2f, 0xf2 ;  /* 0x0000000000f2781c */ /* 0x000fe40000f2a577 */
[C---:B------:R-:W-:Y:S01]  /*12c0*/  LOP3.LUT P5, RZ, R16.reuse, UR5, RZ, 0xfc, !PT ;  /* 0x0000000510ff7c12 */ /* 0x040fe2000f8afcff */
[----:B------:R-:W-:Y:S01]  /*12d0*/  VIADD R16, R16, UR5 ;  /* 0x0000000510107c36 */ /* 0x000fe20008000000 */
[----:B------:R-:W-:Y:S01]  /*12e0*/  IADD3 R17, PT, PT, R33, -0x1d, R22 ;  /* 0xffffffe321117810 */ /* 0x000fe20007ffe016 */
[----:B------:R-:W-:Y:S01]  /*12f0*/  VIADD R22, R22, UR5 ;  /* 0x0000000516167c36 */ /* 0x000fe20008000000 */
[----:B------:R-:W-:-:S02]  /*1300*/  PLOP3.LUT P2, PT, P2, P5, PT, 0x2f, 0xf2 ;  /* 0x0000000000f2781c */ /* 0x000fc4000174a577 */
[----:B------:R-:W-:Y:S02]  /*1310*/  IADD3 R15, PT, PT, R21, -0x1d, R20 ;  /* 0xffffffe3150f7810 */ /* 0x000fe40007ffe014 */
[----:B------:R-:W-:Y:S02]  /*1320*/  ISETP.GT.U32.OR P2, PT, R23, 0x1c, P2 ;  /* 0x0000001c1700780c */ /* 0x000fe40001744470 */
[----:B------:R-:W-:Y:S02]  /*1330*/  LOP3.LUT R23, R7, 0xffff, RZ, 0xc0, !PT ;  /* 0x0000ffff07177812 */ /* 0x000fe400078ec0ff */
[----:B------:R-:W-:Y:S02]  /*1340*/  ISETP.GT.U32.OR P3, PT, R21, 0x1c, P3 ;  /* 0x0000001c1500780c */ /* 0x000fe40001f64470 */
[----:B------:R-:W-:Y:S01]  /*1350*/  LOP3.LUT R7, R11, 0xffff, R8, 0xf8, !PT ;  /* 0x0000ffff0b077812 */ /* 0x000fe200078ef808 */
[----:B------:R-:W-:Y:S01]  /*1360*/  IMAD R23, R23, 0x6c0, R14 ;  /* 0x000006c017177824 */ /* 0x000fe200078e020e */
[----:B------:R-:W-:Y:S01]  /*1370*/  LOP3.LUT R21, R12, 0xffff, R25, 0xf8, !PT ;  /* 0x0000ffff0c157812 */ /* 0x000fe200078ef819 */
[----:B0-----:R-:W-:Y:S01]  /*1380*/  IMAD.WIDE.U32 R8, R9, 0x4, R18 ;  /* 0x0000000409087825 */ /* 0x001fe200078e0012 */
[----:B------:R-:W-:-:S02]  /*1390*/  IADD3 R32, PT, PT, R32, UR5, RZ ;  /* 0x0000000520207c10 */ /* 0x000fc4000fffe0ff */
[----:B------:R-:W-:Y:S01]  /*13a0*/  ISETP.GT.U32.OR P4, PT, R22, 0x1c, P4 ;  /* 0x0000001c1600780c */ /* 0x000fe20002784470 */
[----:B------:R-:W-:Y:S01]  /*13b0*/  IMAD.WIDE.U32 R6, R7, 0x4, R18 ;  /* 0x0000000407067825 */ /* 0x000fe200078e0012 */
[----:B------:R-:W-:Y:S02]  /*13c0*/  ISETP.GT.U32.OR P1, PT, R24, 0x1c, P1 ;  /* 0x0000001c1800780c */ /* 0x000fe40000f24470 */
[----:B------:R-:W-:Y:S02]  /*13d0*/  CS2R R24, SRZ ;  /* 0x0000000000187805 */ /* 0x000fe4000001ff00 */
[----:B------:R-:W-:Y:S01]  /*13e0*/  IADD3 R22, PT, PT, R32, R3, R30 ;  /* 0x0000000320167210 */ /* 0x000fe20007ffe01e */
[----:B------:R-:W-:Y:S01]  /*13f0*/  IMAD.WIDE.U32 R10, R5, 0x4, R18 ;  /* 0x00000004050a7825 */ /* 0x000fe200078e0012 */
[C---:B------:R-:W-:Y:S02]  /*1400*/  IADD3 R13, PT, PT, R16.reuse, -0x1d, R13 ;  /* 0xffffffe3100d7810 */ /* 0x040fe40007ffe00d */
[----:B------:R-:W-:Y:S01]  /*1410*/  ISETP.GT.U32.OR P2, PT, R16, 0x1c, P2 ;  /* 0x0000001c1000780c */ /* 0x000fe20001744470 */
[----:B------:R-:W-:Y:S01]  /*1420*/  IMAD.WIDE.U32 R20, R21, 0x4, R18 ;  /* 0x0000000415147825 */ /* 0x000fe200078e0012 */
[----:B------:R-:W-:-:S02]  /*1430*/  ISETP.GT.U32.OR P1, PT, R32, 0x1c, P1 ;  /* 0x0000001c2000780c */ /* 0x000fc40000f24470 */
[----:B------:R-:W-:Y:S02]  /*1440*/  CS2R R32, SRZ ;  /* 0x0000000000207805 */ /* 0x000fe4000001ff00 */
[----:B------:R-:W-:Y:S01]  /*1450*/  MOV R16, R6 ;  /* 0x0000000600107202 */ /* 0x000fe20000000f00 */
[----:B------:R-:W-:Y:S01]  /*1460*/  IMAD.WIDE.U32 R18, R23, 0x4, R18 ;  /* 0x0000000417127825 */ /* 0x000fe200078e0012 */
[----:B------:R-:W-:-:S03]  /*1470*/  MOV R5, R21 ;  /* 0x0000001500057202 */ /* 0x000fc60000000f00 */
[----:B------:R-:W-:Y:S01]  /*1480*/  IMAD.MOV.U32 R12, RZ, RZ, R20 ;  /* 0x000000ffff0c7224 */ /* 0x000fe200078e0014 */
[----:B------:R-:W-:Y:S01]  /*1490*/  MOV R3, R19 ;  /* 0x0000001300037202 */ /* 0x000fe20000000f00 */
[----:B------:R-:W-:Y:S02]  /*14a0*/  IMAD.MOV.U32 R14, RZ, RZ, R18 ;  /* 0x000000ffff0e7224 */ /* 0x000fe400078e0012 */
[----:B----4-:R-:W-:-:S07]  /*14b0*/  VIADD R6, R22, 0xffffffe3 ;  /* 0xffffffe316067836 */ /* 0x010fce0000000000 */
.L_x_8:
[----:B------:R-:W0:Y:S01]  /*14c0*/  LDC.64 R20, c[0x0][0x380] ;  /* 0x0000e000ff147b82 */ /* 0x000e220000000a00 */
[----:B------:R-:W-:Y:S02]  /*14d0*/  MOV R23, RZ ;  /* 0x000000ff00177202 */ /* 0x000fe40000000f00 */
[----:B------:R-:W-:Y:S01]  /*14e0*/  MOV R37, RZ ;  /* 0x000000ff00257202 */ /* 0x000fe20000000f00 */
[----:B0-----:R-:W-:-:S04]  /*14f0*/  @!P3 IMAD.WIDE R34, R15, 0x4, R20 ;  /* 0x000000040f22b825 */ /* 0x001fc800078e0214 */
[----:B------:R-:W-:Y:S01]  /*1500*/  @!P2 IMAD.WIDE R18, R13, 0x4, R20 ;  /* 0x000000040d12a825 */ /* 0x000fe200078e0214 */
[----:B------:R-:W2:Y:S04]  /*1510*/  @!P3 LDG.E.CONSTANT R23, desc[UR8][R34.64] ;  /* 0x000000082217b981 */ /* 0x000ea8000c1e9900 */
[----:B------:R-:W3:Y:S01]  /*1520*/  @!P2 LDG.E.CONSTANT R37, desc[UR8][R18.64] ;  /* 0x000000081225a981 */ /* 0x000ee2000c1e9900 */
[----:B------:R-:W0:Y:S01]  /*1530*/  S2UR UR7, SR_CgaCtaId ;  /* 0x00000000000779c3 */ /* 0x000e220000008800 */
[----:B------:R-:W-:-:S07]  /*1540*/  UMOV UR6, 0x400 ;  /* 0x0000040000067882 */ /* 0x000fce0000000000 */
[----:B------:R-:W-:Y:S01]  /*1550*/  BAR.SYNC.DEFER_BLOCKING 0x0 ;  /* 0x0000000000007b1d */ /* 0x000fe20000010000 */
[----:B------:R-:W-:-:S05]  /*1560*/  ISETP.GT.U32.AND P5, PT, R31, 0x69, PT ;  /* 0x000000691f00780c */ /* 0x000fca0003fa4070 */
[----:B------:R-:W-:Y:S01]  /*1570*/  BSSY.RECONVERGENT B0, `(.L_x_0) ;  /* 0x0000021000007945 */ /* 0x000fe20003800200 */
[----:B------:R-:W1:Y:S01]  /*1580*/  S2R R22, SR_TID.Z ;  /* 0x0000000000167919 */ /* 0x000e620000002300 */
[----:B0-----:R-:W-:-:S06]  /*1590*/  ULEA UR10, UR7, UR6, 0x18 ;  /* 0x00000006070a7291 */ /* 0x001fcc000f8ec0ff */
[----:B------:R-:W-:-:S05]  /*15a0*/  LEA R36, R31, UR10, 0x2 ;  /* 0x0000000a1f247c11 */ /* 0x000fca000f8e10ff */
[----:B--2---:R0:W-:Y:S04]  /*15b0*/  STS [R36], R23 ;  /* 0x0000001724007388 */ /* 0x0041e80000000800 */
[----:B---3--:R0:W-:Y:S01]  /*15c0*/  STS [R36+0x4], R37 ;  /* 0x0000042524007388 */ /* 0x0081e20000000800 */
[----:B-1----:R-:W-:Y:S05]  /*15d0*/  @P5 BRA `(.L_x_1) ;  /* 0x0000000000685947 */ /* 0x002fea0003800000 */
[----:B------:R-:W-:Y:S01]  /*15e0*/  ISETP.GT.U32.AND P5, PT, R28, 0x18, PT ;  /* 0x000000181c00780c */ /* 0x000fe20003fa4070 */
[----:B------:R-:W-:-:S12]  /*15f0*/  BSSY.RECONVERGENT B1, `(.L_x_2) ;  /* 0x0000009000017945 */ /* 0x000fd80003800200 */
[----:B------:R-:W-:Y:S05]  /*1600*/  @P5 BRA `(.L_x_3) ;  /* 0x00000000001c5947 */ /* 0x000fea0003800000 */
[----:B------:R-:W-:Y:S01]  /*1610*/  BSSY.RECONVERGENT B2, `(.L_x_4) ;  /* 0x0000005000027945 */ /* 0x000fe20003800200 */
[----:B------:R-:W-:-:S03]  /*1620*/  IMAD.MOV.U32 R19, RZ, RZ, RZ ;  /* 0x000000ffff137224 */ /* 0x000fc600078e00ff */
[----:B------:R-:W-:Y:S05]  /*1630*/  @P1 BRA `(.L_x_5) ;  /* 0x0000000000081947 */ /* 0x000fea0003800000 */
[----:B------:R-:W-:-:S06]  /*1640*/  IMAD.WIDE R18, R6, 0x4, R20 ;  /* 0x0000000406127825 */ /* 0x000fcc00078e0214 */
[----:B------:R1:W5:Y:S02]  /*1650*/  LDG.E.CONSTANT R19, desc[UR8][R18.64] ;  /* 0x0000000812137981 */ /* 0x000364000c1e9900 */
.L_x_5:
[----:B------:R-:W-:Y:S05]  /*1660*/  BSYNC.RECONVERGENT B2 ;  /* 0x0000000000027941 */ /* 0x000fea0003800200 */
.L_x_4:
[----:B-----5:R2:W-:Y:S02]  /*1670*/  STS [R36+0x8], R19 ;  /* 0x0000081324007388 */ /* 0x0205e40000000800 */
.L_x_3:
[----:B------:R-:W-:Y:S05]  /*1680*/  BSYNC.RECONVERGENT B1 ;  /* 0x0000000000017941 */ /* 0x000fea0003800200 */
.L_x_2:
[----:B-1----:R-:W1:Y:S01]  /*1690*/  S2R R18, SR_TID.X ;  /* 0x0000000000127919 */ /* 0x002e620000002100 */
[----:B------:R-:W-:-:S04]  /*16a0*/  ISETP.GT.U32.AND P5, PT, R28, 0x17, PT ;  /* 0x000000171c00780c */ /* 0x000fc80003fa4070 */
[----:B-1----:R-:W-:-:S04]  /*16b0*/  ISETP.NE.OR P5, PT, R18, RZ, P5 ;  /* 0x000000ff1200720c */ /* 0x002fc80002fa5670 */
[----:B------:R-:W-:-:S13]  /*16c0*/  ISETP.EQ.OR P5, PT, R31, 0x69, P5 ;  /* 0x000000691f00780c */ /* 0x000fda0002fa2670 */
[----:B------:R-:W-:Y:S05]  /*16d0*/  @P5 BRA `(.L_x_1) ;  /* 0x0000000000285947 */ /* 0x000fea0003800000 */
[----:B--2---:R-:W-:Y:S01]  /*16e0*/  IMAD R19, R0, 0x7, RZ ;  /* 0x0000000700137824 */ /* 0x004fe200078e02ff */
[----:B------:R-:W-:Y:S01]  /*16f0*/  BSSY.RECONVERGENT B1, `(.L_x_6) ;  /* 0x0000007000017945 */ /* 0x000fe20003800200 */
[----:B------:R-:W-:Y:S02]  /*1700*/  HFMA2 R18, -RZ, RZ, 0, 0 ;  /* 0x00000000ff127431 */ /* 0x000fe400000001ff */
[----:B------:R-:W-:-:S05]  /*1710*/  IMAD R19, R22, 0x1b, R19 ;  /* 0x0000001b16137824 */ /* 0x000fca00078e0213 */
[----:B------:R-:W-:Y:S01]  /*1720*/  LEA R19, R19, UR10, 0x2 ;  /* 0x0000000a13137c11 */ /* 0x000fe2000f8e10ff */
[----:B------:R-:W-:Y:S06]  /*1730*/  @P4 BRA `(.L_x_7) ;  /* 0x0000000000084947 */ /* 0x000fec0003800000 */
[----:B------:R-:W-:-:S05]  /*1740*/  IMAD.WIDE R20, R17, 0x4, R20 ;  /* 0x0000000411147825 */ /* 0x000fca00078e0214 */
[----:B------:R1:W5:Y:S02]  /*1750*/  LDG.E.CONSTANT R18, desc[UR8][R20.64] ;  /* 0x0000000814127981 */ /* 0x000364000c1e9900 */
.L_x_7:
[----:B------:R-:W-:Y:S05]  /*1760*/  BSYNC.RECONVERGENT B1 ;  /* 0x0000000000017941 */ /* 0x000fea0003800200 */
.L_x_6:
[----:B-----5:R3:W-:Y:S02]  /*1770*/  STS [R19+0xc], R18 ;  /* 0x00000c1213007388 */ /* 0x0207e40000000800 */
.L_x_1:
[----:B------:R-:W-:Y:S05]  /*1780*/  BSYNC.RECONVERGENT B0 ;  /* 0x0000000000007941 */ /* 0x000fea0003800200 */
.L_x_0:
[----:B---3--:R-:W-:Y:S01]  /*1790*/  MOV R18, R14 ;  /* 0x0000000e00127202 */ /* 0x008fe20000000f00 */
[----:B--2---:R-:W-:Y:S01]  /*17a0*/  IMAD.MOV.U32 R19, RZ, RZ, R3 ;  /* 0x000000ffff137224 */ /* 0x004fe200078e0003 */
[----:B0-----:R-:W0:Y:S01]  /*17b0*/  S2R R23, SR_TID.X ;  /* 0x0000000000177919 */ /* 0x001e220000002100 */
[----:B------:R-:W2:Y:S03]  /*17c0*/  @!P0 LDC.64 R36, c[0x0][0x388] ;  /* 0x0000e200ff248b82 */ /* 0x000ea60000000a00 */
[----:B-1----:R1:W3:Y:S01]  /*17d0*/  LDG.E.CONSTANT R21, desc[UR8][R18.64] ;  /* 0x0000000812157981 */ /* 0x0022e2000c1e9900 */
[----:B------:R-:W-:-:S03]  /*17e0*/  UIADD3 UR6, UPT, UPT, UR6, 0x1b0, URZ ;  /* 0x000001b006067890 */ /* 0x000fc6000fffe0ff */
[----:B------:R-:W4:Y:S01]  /*17f0*/  LDG.E.CONSTANT R34, desc[UR8][R10.64] ;  /* 0x000000080a227981 */ /* 0x000f22000c1e9900 */
[----:B-1----:R-:W-:Y:S02]  /*1800*/  MOV R18, R12 ;  /* 0x0000000c00127202 */ /* 0x002fe40000000f00 */
[----:B------:R-:W-:-:S05]  /*1810*/  MOV R19, R5 ;  /* 0x0000000500137202 */ /* 0x000fca0000000f00 */
[----:B------:R1:W5:Y:S01]  /*1820*/  LDG.E.CONSTANT R20, desc[UR8][R18.64] ;  /* 0x0000000812147981 */ /* 0x000362000c1e9900 */
[----:B------:R-:W-:Y:S01]  /*1830*/  ULEA UR6, UR7, UR6, 0x18 ;  /* 0x0000000607067291 */ /* 0x000fe2000f8ec0ff */
[----:B--2---:R-:W-:Y:S01]  /*1840*/  @!P0 IMAD.WIDE.U32 R36, R26, 0x4, R36 ;  /* 0x000000041a248825 */ /* 0x004fe200078e0024 */
[----:B-1----:R-:W1:Y:S03]  /*1850*/  @!P6 LDC.64 R18, c[0x0][0x388] ;  /* 0x0000e200ff12eb82 */ /* 0x002e660000000a00 */
[----:B0-----:R-:W-:Y:S02]  /*1860*/  IMAD R23, R0, 0x2, R23 ;  /* 0x0000000200177824 */ /* 0x001fe400078e0217 */
[----:B------:R-:W2:Y:S02]  /*1870*/  @!P0 LDG.E.CONSTANT R36, desc[UR8][R36.64] ;  /* 0x0000000824248981 */ /* 0x000ea4000c1e9900 */
[----:B------:R-:W-:-:S04]  /*1880*/  IMAD R23, R23, 0x7, RZ ;  /* 0x0000000717177824 */ /* 0x000fc800078e02ff */
[----:B------:R-:W-:Y:S02]  /*1890*/  IMAD R23, R22, 0x36, R23 ;  /* 0x0000003616177824 */ /* 0x000fe400078e0217 */
[----:B------:R-:W2:Y:S03]  /*18a0*/  LDG.E.CONSTANT R22, desc[UR8][R8.64] ;  /* 0x0000000808167981 */ /* 0x000ea6000c1e9900 */
[----:B------:R-:W-:Y:S01]  /*18b0*/  LEA R35, R23, UR6, 0x2 ;  /* 0x0000000617237c11 */ /* 0x000fe2000f8e10ff */
[----:B-1----:R-:W-:-:S06]  /*18c0*/  @!P6 IMAD.WIDE.U32 R18, R27, 0x4, R18 ;  /* 0x000000041b12e825 */ /* 0x002fcc00078e0012 */
[----:B------:R-:W2:Y:S04]  /*18d0*/  @!P6 LDG.E.CONSTANT R18, desc[UR8][R18.64] ;  /* 0x000000081212e981 */ /* 0x000ea8000c1e9900 */
[----:B---3--:R0:W-:Y:S02]  /*18e0*/  STS [R35], R21 ;  /* 0x0000001523007388 */ /* 0x0081e40000000800 */
[----:B0-----:R-:W-:Y:S02]  /*18f0*/  MOV R21, R7 ;  /* 0x0000000700157202 */ /* 0x001fe40000000f00 */
[----:B-----5:R0:W-:Y:S02]  /*1900*/  STS [R35+0x4], R20 ;  /* 0x0000041423007388 */ /* 0x0201e40000000800 */
[----:B0-----:R-:W-:-:S06]  /*1910*/  MOV R20, R16 ;  /* 0x0000001000147202 */ /* 0x001fcc0000000f00 */
[----:B------:R-:W3:Y:S04]  /*1920*/  LDG.E.CONSTANT R20, desc[UR8][R20.64] ;  /* 0x0000000814147981 */ /* 0x000ee8000c1e9900 */
[----:B----4-:R-:W-:Y:S04]  /*1930*/  STS [R35+0x8], R34 ;  /* 0x0000082223007388 */ /* 0x010fe80000000800 */
[----:B--2---:R-:W-:Y:S04]  /*1940*/  STS [R35+0xc], R22 ;  /* 0x00000c1623007388 */ /* 0x004fe80000000800 */
[----:B------:R-:W-:Y:S04]  /*1950*/  @!P0 STS [R35+0x14], R36 ;  /* 0x0000142423008388 */ /* 0x000fe80000000800 */
[----:B------:R-:W-:Y:S04]  /*1960*/  @!P6 STS [R35+0x18], R18 ;  /* 0x000018122300e388 */ /* 0x000fe80000000800 */
[----:B---3--:R-:W-:Y:S01]  /*1970*/  STS [R35+0x10], R20 ;  /* 0x0000101423007388 */ /* 0x008fe20000000800 */
[----:B------:R-:W-:Y:S06]  /*1980*/  BAR.SYNC.DEFER_BLOCKING 0x0 ;  /* 0x0000000000007b1d */ /* 0x000fec0000010000 */
[----:B------:R-:W-:Y:S04]  /*1990*/  LDS R19, [R2] ;  /* 0x0000000002137984 */ /* 0x000fe80000000800 */
[----:B------:R-:W0:Y:S04]  /*19a0*/  LDS.64 R22, [R4] ;  /* 0x0000000004167984 */ /* 0x000e280000000a00 */
[----:B------:R-:W1:Y:S04]  /*19b0*/  LDS R21, [R2+0x1b0] ;  /* 0x0001b00002157984 */ /* 0x000e680000000800 */
[----:B------:R-:W-:Y:S04]  /*19c0*/  LDS R34, [R2+0x24] ;  /* 0x0000240002227984 */ /* 0x000fe80000000800 */
[----:B------:R-:W-:Y:S01]  /*19d0*/  LDS R20, [R2+0x1d4] ;  /* 0x0001d40002147984 */ /* 0x000fe20000000800 */
[----:B0-----:R-:W-:Y:S01]  /*19e0*/  FFMA R37, R22, R19, R25 ;  /* 0x0000001316257223 */ /* 0x001fe20000000019 */
[----:B------:R-:W-:-:S02]  /*19f0*/  FFMA R19, R19, R23, R24 ;  /* 0x0000001713137223 */ /* 0x000fc40000000018 */
[----:B------:R-:W0:Y:S01]  /*1a00*/  LDS.64 R24, [R4+0x90] ;  /* 0x0000900004187984 */ /* 0x000e220000000a00 */
[----:B-1----:R-:W-:Y:S01]  /*1a10*/  FFMA R33, R22, R21, R33 ;  /* 0x0000001516217223 */ /* 0x002fe20000000021 */
[----:B------:R-:W-:Y:S02]  /*1a20*/  FFMA R21, R21, R23, R32 ;  /* 0x0000001715157223 */ /* 0x000fe40000000020 */
[----:B------:R-:W-:Y:S01]  /*1a30*/  LDS R32, [R2+0x1f8] ;  /* 0x0001f80002207984 */ /* 0x000fe20000000800 */
[-C--:B0-----:R-:W-:Y:S01]  /*1a40*/  FFMA R22, R34, R25.reuse, R19 ;  /* 0x0000001922167223 */ /* 0x081fe20000000013 */
[C---:B------:R-:W-:Y:S02]  /*1a50*/  FFMA R35, R24.reuse, R20, R33 ;  /* 0x0000001418237223 */ /* 0x040fe40000000021 */
[----:B------:R-:W-:Y:S04]  /*1a60*/  LDS.64 R18, [R4+0x120] ;  /* 0x0001200004127984 */ /* 0x000fe80000000a00 */
[----:B------:R-:W0:Y:S01]  /*1a70*/  LDS R33, [R2+0x48] ;  /* 0x0000480002217984 */ /* 0x000e220000000800 */
[----:B------:R-:W-:Y:S01]  /*1a80*/  FFMA R37, R24, R34, R37 ;  /* 0x0000002218257223 */ /* 0x000fe20000000025 */
[----:B------:R-:W-:-:S02]  /*1a90*/  FFMA R21, R20, R25, R21 ;  /* 0x0000001914157223 */ /* 0x000fc40000000015 */
[----:B------:R-:W-:Y:S01]  /*1aa0*/  LDS R34, [R2+0x1b4] ;  /* 0x0001b40002227984 */ /* 0x000fe20000000800 */
[----:B0-----:R-:W-:Y:S01]  /*1ab0*/  FFMA R24, R18, R33, R37 ;  /* 0x0000002112187223 */ /* 0x001fe20000000025 */
[-C--:B------:R-:W-:Y:S01]  /*1ac0*/  FFMA R33, R33, R19.reuse, R22 ;  /* 0x0000001321217223 */ /* 0x080fe20000000016 */
[----:B------:R-:W-:Y:S01]  /*1ad0*/  FFMA R37, R32, R19, R21 ;  /* 0x0000001320257223 */ /* 0x000fe20000000015 */
[----:B------:R-:W0:Y:S04]  /*1ae0*/  LDS R22, [R2+0x4] ;  /* 0x0000040002167984 */ /* 0x000e280000000800 */
[----:B------:R-:W1:Y:S01]  /*1af0*/  LDS.64 R20, [R4+0x8] ;  /* 0x0000080004147984 */ /* 0x000e620000000a00 */
[----:B------:R-:W-:-:S03]  /*1b00*/  FFMA R35, R18, R32, R35 ;  /* 0x0000002012237223 */ /* 0x000fc60000000023 */
[----:B------:R-:W2:Y:S01]  /*1b10*/  LDS R32, [R2+0x28] ;  /* 0x0000280002207984 */ /* 0x000ea20000000800 */
[-C--:B0-----:R-:W-:Y:S01]  /*1b20*/  FFMA R18, R22, R23.reuse, R24 ;  /* 0x0000001716127223 */ /* 0x081fe20000000018 */
[----:B------:R-:W-:Y:S02]  /*1b30*/  FFMA R24, R34, R23, R35 ;  /* 0x0000001722187223 */ /* 0x000fe40000000023 */
[----:B------:R-:W0:Y:S01]  /*1b40*/  LDS R35, [R2+0x1d8] ;  /* 0x0001d80002237984 */ /* 0x000e220000000800 */
[----:B-1----:R-:W-:-:S03]  /*1b50*/  FFMA R33, R20, R22, R33 ;  /* 0x0000001614217223 */ /* 0x002fc60000000021 */
[----:B------:R-:W1:Y:S01]  /*1b60*/  LDS.64 R22, [R4+0x98] ;  /* 0x0000980004167984 */ /* 0x000e620000000a00 */
[-C--:B--2---:R-:W-:Y:S01]  /*1b70*/  FFMA R18, R32, R25.reuse, R18 ;  /* 0x0000001920127223 */ /* 0x084fe20000000012 */
[----:B0-----:R-:W-:Y:S01]  /*1b80*/  FFMA R24, R35, R25, R24 ;  /* 0x0000001923187223 */ /* 0x001fe20000000018 */
[----:B-1----:R-:W-:Y:S02]  /*1b90*/  FFMA R25, R22, R32, R33 ;  /* 0x0000002016197223 */ /* 0x002fe40000000021 */
[----:B------:R-:W0:Y:S04]  /*1ba0*/  LDS R33, [R2+0x4c] ;  /* 0x00004c0002217984 */ /* 0x000e280000000800 */
[----:B------:R-:W1:Y:S01]  /*1bb0*/  LDS R32, [R2+0x1fc] ;  /* 0x0001fc0002207984 */ /* 0x000e620000000800 */
[----:B------:R-:W-:Y:S01]  /*1bc0*/  FFMA R34, R20, R34, R37 ;  /* 0x0000002214227223 */ /* 0x000fe20000000025 */
[-C--:B0-----:R-:W-:Y:S01]  /*1bd0*/  FFMA R37, R33, R19.reuse, R18 ;  /* 0x0000001321257223 */ /* 0x081fe20000000012 */
[----:B-1----:R-:W-:-:S02]  /*1be0*/  FFMA R24, R32, R19, R24 ;  /* 0x0000001320187223 */ /* 0x002fc40000000018 */
[----:B------:R-:W0:Y:S01]  /*1bf0*/  LDS.64 R18, [R4+0x128] ;  /* 0x0001280004127984 */ /* 0x000e220000000a00 */
[----:B------:R-:W-:Y:S01]  /*1c00*/  FFMA R35, R22, R35, R34 ;  /* 0x0000002316237223 */ /* 0x000fe20000000022 */
[C---:B0-----:R-:W-:Y:S02]  /*1c10*/  FFMA R34, R18.reuse, R33, R25 ;  /* 0x0000002112227223 */ /* 0x041fe40000000019 */
[----:B------:R-:W0:Y:S04]  /*1c20*/  LDS R25, [R2+0x8] ;  /* 0x0000080002197984 */ /* 0x000e280000000800 */
[----:B------:R-:W1:Y:S01]  /*1c30*/  LDS R33, [R2+0x1b8] ;  /* 0x0001b80002217984 */ /* 0x000e620000000800 */
[----:B------:R-:W-:Y:S01]  /*1c40*/  FFMA R32, R18, R32, R35 ;  /* 0x0000002012207223 */ /* 0x000fe20000000023 */
[C---:B0-----:R-:W-:Y:S01]  /*1c50*/  FFMA R37, R20.reuse, R25, R37 ;  /* 0x0000001914257223 */ /* 0x041fe20000000025 */
[----:B------:R-:W-:Y:S01]  /*1c60*/  FFMA R34, R25, R21, R34 ;  /* 0x0000001519227223 */ /* 0x000fe20000000022 */
[----:B-1----:R-:W-:Y:S01]  /*1c70*/  FFMA R25, R20, R33, R24 ;  /* 0x0000002114197223 */ /* 0x002fe20000000018 */
[----:B------:R-:W-:Y:S01]  /*1c80*/  FFMA R33, R33, R21, R32 ;  /* 0x0000001521217223 */ /* 0x000fe20000000020 */
[----:B------:R-:W0:Y:S04]  /*1c90*/  LDS R20, [R2+0x1dc] ;  /* 0x0001dc0002147984 */ /* 0x000e280000000800 */
[----:B------:R-:W1:Y:S04]  /*1ca0*/  LDS R21, [R2+0x2c] ;  /* 0x00002c0002157984 */ /* 0x000e680000000800 */
[----:B------:R-:W-:Y:S04]  /*1cb0*/  LDS R24, [R2+0x200] ;  /* 0x0002000002187984 */ /* 0x000fe80000000800 */
[----:B------:R-:W-:Y:S01]  /*1cc0*/  LDS R32, [R2+0x30] ;  /* 0x0000300002207984 */ /* 0x000fe20000000800 */
[-C--:B0-----:R-:W-:Y:S01]  /*1cd0*/  FFMA R33, R20, R23.reuse, R33 ;  /* 0x0000001714217223 */ /* 0x081fe20000000021 */
[----:B-1----:R-:W-:-:S02]  /*1ce0*/  FFMA R34, R21, R23, R34 ;  /* 0x0000001715227223 */ /* 0x002fc40000000022 */
[----:B------:R-:W0:Y:S01]  /*1cf0*/  LDS R23, [R2+0x50] ;  /* 0x0000500002177984 */ /* 0x000e220000000800 */
[C---:B------:R-:W-:Y:S01]  /*1d00*/  FFMA R37, R22.reuse, R21, R37 ;  /* 0x0000001516257223 */ /* 0x040fe20000000025 */
[----:B------:R-:W-:Y:S02]  /*1d10*/  FFMA R25, R22, R20, R25 ;  /* 0x0000001416197223 */ /* 0x000fe40000000019 */
[----:B------:R-:W-:Y:S04]  /*1d20*/  LDS R22, [R2+0xc] ;  /* 0x00000c0002167984 */ /* 0x000fe80000000800 */
[----:B------:R-:W1:Y:S01]  /*1d30*/  LDS.64 R20, [R4+0x18] ;  /* 0x0000180004147984 */ /* 0x000e620000000a00 */
[C---:B0-----:R-:W-:Y:S01]  /*1d40*/  FFMA R37, R18.reuse, R23, R37 ;  /* 0x0000001712257223 */ /* 0x041fe20000000025 */
[-C--:B------:R-:W-:Y:S01]  /*1d50*/  FFMA R35, R23, R19.reuse, R34 ;  /* 0x0000001317237223 */ /* 0x080fe20000000022 */
[----:B------:R-:W-:Y:S01]  /*1d60*/  FFMA R23, R18, R24, R25 ;  /* 0x0000001812177223 */ /* 0x000fe20000000019 */
[----:B------:R-:W-:Y:S01]  /*1d70*/  FFMA R18, R24, R19, R33 ;  /* 0x0000001318127223 */ /* 0x000fe20000000021 */
[----:B------:R-:W-:Y:S04]  /*1d80*/  LDS R34, [R2+0x1c0] ;  /* 0x0001c00002227984 */ /* 0x000fe80000000800 */
[----:B------:R-:W0:Y:S01]  /*1d90*/  LDS R33, [R2+0x1bc] ;  /* 0x0001bc0002217984 */ /* 0x000e220000000800 */
[----:B-1----:R-:W-:Y:S01]  /*1da0*/  FFMA R19, R20, R22, R37 ;  /* 0x0000001614137223 */ /* 0x002fe20000000025 */
[----:B------:R-:W-:-:S02]  /*1db0*/  FFMA R37, R22, R21, R35 ;  /* 0x0000001516257223 */ /* 0x000fc40000000023 */
[----:B------:R-:W1:Y:S04]  /*1dc0*/  LDS.64 R24, [R4+0xa8] ;  /* 0x0000a80004187984 */ /* 0x000e680000000a00 */
[----:B------:R-:W2:Y:S01]  /*1dd0*/  LDS R22, [R2+0x1e0] ;  /* 0x0001e00002167984 */ /* 0x000ea20000000800 */
[----:B0-----:R-:W-:Y:S01]  /*1de0*/  FFMA R35, R20, R33, R23 ;  /* 0x0000002114237223 */ /* 0x001fe20000000017 */
[----:B------:R-:W-:Y:S01]  /*1df0*/  FFMA R23, R33, R21, R18 ;  /* 0x0000001521177223 */ /* 0x000fe20000000012 */
[----:B-1----:R-:W-:Y:S01]  /*1e00*/  FFMA R20, R32, R25, R37 ;  /* 0x0000001920147223 */ /* 0x002fe20000000025 */
[C---:B------:R-:W-:Y:S02]  /*1e10*/  FFMA R33, R24.reuse, R32, R19 ;  /* 0x0000002018217223 */ /* 0x040fe40000000013 */
[----:B------:R-:W-:Y:S01]  /*1e20*/  LDS.64 R18, [R4+0x138] ;  /* 0x0001380004127984 */ /* 0x000fe20000000a00 */
[----:B--2---:R-:W-:-:S03]  /*1e30*/  FFMA R37, R24, R22, R35 ;  /* 0x0000001618257223 */ /* 0x004fc60000000023 */
[----:B------:R-:W0:Y:S04]  /*1e40*/  LDS R35, [R2+0x54] ;  /* 0x0000540002237984 */ /* 0x000e280000000800 */
[----:B------:R-:W1:Y:S01]  /*1e50*/  LDS R32, [R2+0x204] ;  /* 0x0002040002207984 */ /* 0x000e620000000800 */
[----:B------:R-:W-:Y:S01]  /*1e60*/  FFMA R23, R22, R25, R23 ;  /* 0x0000001916177223 */ /* 0x000fe20000000017 */
[C---:B0-----:R-:W-:Y:S01]  /*1e70*/  FFMA R24, R18.reuse, R35, R33 ;  /* 0x0000002312187223 */ /* 0x041fe20000000021 */
[-C--:B------:R-:W-:Y:S02]  /*1e80*/  FFMA R33, R35, R19.reuse, R20 ;  /* 0x0000001323217223 */ /* 0x080fe40000000014 */
[----:B------:R-:W0:Y:S01]  /*1e90*/  LDS R20, [R2+0x10] ;  /* 0x0000100002147984 */ /* 0x000e220000000800 */
[----:B-1----:R-:W-:Y:S01]  /*1ea0*/  FFMA R35, R18, R32, R37 ;  /* 0x0000002012237223 */ /* 0x002fe20000000025 */
[----:B------:R-:W-:-:S02]  /*1eb0*/  FFMA R37, R32, R19, R23 ;  /* 0x0000001320257223 */ /* 0x000fc40000000017 */
[----:B------:R-:W1:Y:S04]  /*1ec0*/  LDS.64 R22, [R4+0x20] ;  /* 0x0000200004167984 */ /* 0x000e680000000a00 */
        /* <DEDUP_REMOVED lines=26> */
[----:B------:R-:W2:Y:S04]  /*2070*/  LDS R32, [R2+0x20c] ;  /* 0x00020c0002207984 */ /* 0x000ea80000000800 */
[----:B------:R-:W-:Y:S01]  /*2080*/  LDS R24, [R2+0x1ec] ;  /* 0x0001ec0002187984 */ /* 0x000fe20000000800 */
[C---:B0-----:R-:W-:Y:S01]  /*2090*/  FFMA R25, R20.reuse, R22, R25 ;  /* 0x0000001614197223 */ /* 0x041fe20000000019 */
[----:B-1----:R-:W-:Y:S01]  /*20a0*/  FFMA R37, R20, R23, R37 ;  /* 0x0000001714257223 */ /* 0x002fe20000000025 */
[----:B------:R-:W-:-:S02]  /*20b0*/  FFMA R34, R23, R21, R34 ;  /* 0x0000001517227223 */ /* 0x000fc40000000022 */
[----:B------:R-:W0:Y:S01]  /*20c0*/  LDS R23, [R2+0x5c] ;  /* 0x00005c0002177984 */ /* 0x000e220000000800 */
[----:B------:R-:W-:-:S03]  /*20d0*/  FFMA R33, R22, R21, R33 ;  /* 0x0000001516217223 */ /* 0x000fc60000000021 */
[----:B------:R-:W-:Y:S04]  /*20e0*/  LDS R22, [R2+0x18] ;  /* 0x0000180002167984 */ /* 0x000fe80000000800 */
[----:B------:R-:W1:Y:S01]  /*20f0*/  LDS.64 R20, [R4+0x30] ;  /* 0x0000300004147984 */ /* 0x000e620000000a00 */
[----:B--2---:R-:W-:Y:S01]  /*2100*/  FFMA R25, R18, R32, R25 ;  /* 0x0000002012197223 */ /* 0x004fe20000000019 */
[----:B------:R-:W-:Y:S02]  /*2110*/  FFMA R32, R32, R19, R33 ;  /* 0x0000001320207223 */ /* 0x000fe40000000021 */
[----:B------:R-:W2:Y:S01]  /*2120*/  LDS R33, [R2+0x1c8] ;  /* 0x0001c80002217984 */ /* 0x000ea20000000800 */
[----:B0-----:R-:W-:Y:S01]  /*2130*/  FFMA R37, R18, R23, R37 ;  /* 0x0000001712257223 */ /* 0x001fe20000000025 */
[----:B------:R-:W-:-:S02]  /*2140*/  FFMA R35, R23, R19, R34 ;  /* 0x0000001317237223 */ /* 0x000fc40000000022 */
[----:B------:R-:W-:Y:S04]  /*2150*/  LDS.64 R18, [R4+0xc0] ;  /* 0x0000c00004127984 */ /* 0x000fe80000000a00 */
[----:B------:R-:W-:Y:S01]  /*2160*/  LDS R34, [R2+0x1cc] ;  /* 0x0001cc0002227984 */ /* 0x000fe20000000800 */
[----:B-1----:R-:W-:Y:S01]  /*2170*/  FFMA R23, R20, R22, R37 ;  /* 0x0000001614177223 */ /* 0x002fe20000000025 */
[----:B------:R-:W-:Y:S02]  /*2180*/  FFMA R37, R22, R21, R35 ;  /* 0x0000001516257223 */ /* 0x000fe40000000023 */
[----:B------:R-:W0:Y:S01]  /*2190*/  LDS R22, [R2+0x3c] ;  /* 0x00003c0002167984 */ /* 0x000e220000000800 */
[----:B--2---:R-:W-:Y:S01]  /*21a0*/  FFMA R35, R20, R33, R25 ;  /* 0x0000002114237223 */ /* 0x004fe20000000019 */
[----:B------:R-:W-:-:S02]  /*21b0*/  FFMA R25, R33, R21, R32 ;  /* 0x0000001521197223 */ /* 0x000fc40000000020 */
[----:B------:R-:W-:Y:S01]  /*21c0*/  LDS R32, [R2+0x210] ;  /* 0x0002100002207984 */ /* 0x000fe20000000800 */
[-C--:B0-----:R-:W-:Y:S01]  /*21d0*/  FFMA R20, R22, R19.reuse, R37 ;  /* 0x0000001316147223 */ /* 0x081fe20000000025 */
[C---:B------:R-:W-:Y:S01]  /*21e0*/  FFMA R33, R18.reuse, R22, R23 ;  /* 0x0000001612217223 */ /* 0x040fe20000000017 */
[----:B------:R-:W-:Y:S01]  /*21f0*/  FFMA R37, R18, R24, R35 ;  /* 0x0000001812257223 */ /* 0x000fe20000000023 */
[----:B------:R-:W0:Y:S04]  /*2200*/  LDS.64 R22, [R4+0x150] ;  /* 0x0001500004167984 */ /* 0x000e280000000a00 */
[----:B------:R-:W1:Y:S01]  /*2210*/  LDS R35, [R2+0x60] ;  /* 0x0000600002237984 */ /* 0x000e620000000800 */
[----:B------:R-:W-:Y:S01]  /*2220*/  FFMA R25, R24, R19, R25 ;  /* 0x0000001318197223 */ /* 0x000fe20000000019 */
[C---:B0-----:R-:W-:Y:S01]  /*2230*/  FFMA R37, R22.reuse, R32, R37 ;  /* 0x0000002016257223 */ /* 0x041fe20000000025 */
[----:B-1----:R-:W-:Y:S01]  /*2240*/  FFMA R18, R22, R35, R33 ;  /* 0x0000002316127223 */ /* 0x002fe20000000021 */
[----:B------:R-:W-:-:S02]  /*2250*/  FFMA R33, R35, R23, R20 ;  /* 0x0000001723217223 */ /* 0x000fc40000000014 */
[----:B------:R-:W0:Y:S01]  /*2260*/  LDS R20, [R2+0x1c] ;  /* 0x00001c0002147984 */ /* 0x000e220000000800 */
[----:B------:R-:W-:Y:S01]  /*2270*/  FFMA R35, R32, R23, R25 ;  /* 0x0000001720237223 */ /* 0x000fe20000000019 */
[-C--:B------:R-:W-:Y:S02]  /*2280*/  FFMA R22, R34, R21.reuse, R37 ;  /* 0x0000001522167223 */ /* 0x080fe40000000025 */
[----:B------:R-:W1:Y:S04]  /*2290*/  LDS.64 R24, [R4+0x38] ;  /* 0x0000380004187984 */ /* 0x000e680000000a00 */
[----:B------:R-:W2:Y:S04]  /*22a0*/  LDS R32, [R2+0x40] ;  /* 0x0000400002207984 */ /* 0x000ea80000000800 */
[----:B------:R-:W3:Y:S01]  /*22b0*/  LDS R37, [R2+0x1f0] ;  /* 0x0001f00002257984 */ /* 0x000ee20000000800 */
[----:B0-----:R-:W-:Y:S01]  /*22c0*/  FFMA R18, R20, R21, R18 ;  /* 0x0000001514127223 */ /* 0x001fe20000000012 */
[C---:B-1----:R-:W-:Y:S01]  /*22d0*/  FFMA R33, R24.reuse, R20, R33 ;  /* 0x0000001418217223 */ /* 0x042fe20000000021 */
[----:B------:R-:W-:-:S02]  /*22e0*/  FFMA R34, R24, R34, R35 ;  /* 0x0000002218227223 */ /* 0x000fc40000000023 */
[----:B------:R-:W-:Y:S01]  /*22f0*/  LDS R35, [R2+0x64] ;  /* 0x0000640002237984 */ /* 0x000fe20000000800 */
[-C--:B--2---:R-:W-:Y:S01]  /*2300*/  FFMA R20, R32, R19.reuse, R18 ;  /* 0x0000001320147223 */ /* 0x084fe20000000012 */
[----:B---3--:R-:W-:Y:S02]  /*2310*/  FFMA R22, R37, R19, R22 ;  /* 0x0000001325167223 */ /* 0x008fe40000000016 */
[----:B------:R-:W0:Y:S02]  /*2320*/  LDS.64 R18, [R4+0xc8] ;  /* 0x0000c80004127984 */ /* 0x000e240000000a00 */
[C---:B0-----:R-:W-:Y:S01]  /*2330*/  FFMA R33, R18.reuse, R32, R33 ;  /* 0x0000002012217223 */ /* 0x041fe20000000021 */
[----:B------:R-:W-:Y:S01]  /*2340*/  FFMA R37, R18, R37, R34 ;  /* 0x0000002512257223 */ /* 0x000fe20000000022 */
[----:B------:R-:W0:Y:S01]  /*2350*/  LDS R32, [R2+0x214] ;  /* 0x0002140002207984 */ /* 0x000e220000000800 */
[----:B------:R-:W-:-:S03]  /*2360*/  FFMA R34, R35, R23, R20 ;  /* 0x0000001723227223 */ /* 0x000fc60000000014 */
[----:B------:R-:W1:Y:S01]  /*2370*/  LDS.64 R20, [R4+0x158] ;  /* 0x0001580004147984 */ /* 0x000e620000000a00 */
[----:B0-----:R-:W-:Y:S01]  /*2380*/  FFMA R23, R32, R23, R22 ;  /* 0x0000001720177223 */ /* 0x001fe20000000016 */
[C---:B-1----:R-:W-:Y:S02]  /*2390*/  FFMA R22, R20.reuse, R35, R33 ;  /* 0x0000002314167223 */ /* 0x042fe40000000021 */
[----:B------:R-:W0:Y:S01]  /*23a0*/  LDS R35, [R2+0x20] ;  /* 0x0000200002237984 */ /* 0x000e220000000800 */
[----:B------:R-:W-:Y:S01]  /*23b0*/  FFMA R32, R20, R32, R37 ;  /* 0x0000002014207223 */ /* 0x000fe20000000025 */
[----:B0-----:R-:W-:Y:S02]  /*23c0*/  FFMA R33, R24, R35, R34 ;  /* 0x0000002318217223 */ /* 0x001fe40000000022 */
[----:B------:R-:W0:Y:S01]  /*23d0*/  LDS R34, [R2+0x1d0] ;  /* 0x0001d00002227984 */ /* 0x000e220000000800 */
[----:B------:R-:W-:-:S03]  /*23e0*/  FFMA R22, R35, R25, R22 ;  /* 0x0000001923167223 */ /* 0x000fc60000000016 */
[----:B------:R-:W1:Y:S01]  /*23f0*/  LDS R35, [R2+0x44] ;  /* 0x0000440002237984 */ /* 0x000e620000000800 */
[----:B------:R-:W-:-:S05]  /*2400*/  IADD3 R16, P5, PT, R16, 0x6c, RZ ;  /* 0x0000006c10107810 */ /* 0x000fca0007fbe0ff */
[----:B------:R-:W-:Y:S01]  /*2410*/  IMAD.X R7, RZ, RZ, R7, P5 ;  /* 0x000000ffff077224 */ /* 0x000fe200028e0607 */
[----:B------:R-:W-:Y:S01]  /*2420*/  IADD3 R8, P5, PT, R8, 0x6c, RZ ;  /* 0x0000006c08087810 */ /* 0x000fe20007fbe0ff */
[----:B0-----:R-:W-:Y:S02]  /*2430*/  FFMA R32, R34, R25, R32 ;  /* 0x0000001922207223 */ /* 0x001fe40000000020 */
[----:B------:R-:W0:Y:S01]  /*2440*/  LDS R25, [R2+0x1f4] ;  /* 0x0001f40002197984 */ /* 0x000e220000000800 */
[----:B------:R-:W-:Y:S01]  /*2450*/  FFMA R23, R24, R34, R23 ;  /* 0x0000002218177223 */ /* 0x000fe20000000017 */
[----:B-1----:R-:W-:Y:S01]  /*2460*/  FFMA R33, R18, R35, R33 ;  /* 0x0000002312217223 */ /* 0x002fe20000000021 */
[----:B------:R-:W-:Y:S01]  /*2470*/  FFMA R35, R35, R19, R22 ;  /* 0x0000001323237223 */ /* 0x000fe20000000016 */
[----:B------:R-:W1:Y:S04]  /*2480*/  LDS R24, [R2+0x68] ;  /* 0x0000680002187984 */ /* 0x000e680000000800 */
[----:B------:R-:W2:Y:S01]  /*2490*/  LDS R22, [R2+0x218] ;  /* 0x0002180002167984 */ /* 0x000ea20000000800 */
[----:B------:R-:W-:Y:S01]  /*24a0*/  IADD3.X R9, PT, PT, RZ, R9, RZ, P5, !PT ;  /* 0x00000009ff097210 */ /* 0x000fe20002ffe4ff */
[----:B------:R-:W-:Y:S01]  /*24b0*/  UIADD3 UR4, UPT, UPT, UR4, 0x1, URZ ;  /* 0x0000000104047890 */ /* 0x000fe2000fffe0ff */
[----:B------:R-:W-:-:S03]  /*24c0*/  IADD3 R10, P5, PT, R10, 0x6c, RZ ;  /* 0x0000006c0a0a7810 */ /* 0x000fc60007fbe0ff */
[----:B------:R-:W-:Y:S01]  /*24d0*/  UISETP.NE.AND UP0, UPT, UR4, 0x40, UPT ;  /* 0x000000400400788c */ /* 0x000fe2000bf05270 */
[----:B------:R-:W-:Y:S02]  /*24e0*/  IADD3.X R11, PT, PT, RZ, R11, RZ, P5, !PT ;  /* 0x0000000bff0b7210 */ /* 0x000fe40002ffe4ff */
[----:B------:R-:W-:-:S04]  /*24f0*/  IADD3 R12, P5, PT, R12, 0x6c, RZ ;  /* 0x0000006c0c0c7810 */ /* 0x000fc80007fbe0ff */
[----:B------:R-:W-:Y:S02]  /*2500*/  IADD3.X R5, PT, PT, RZ, R5, RZ, P5, !PT ;  /* 0x00000005ff057210 */ /* 0x000fe40002ffe4ff */
[----:B------:R-:W-:Y:S01]  /*2510*/  IADD3 R14, P5, PT, R14, 0x6c, RZ ;  /* 0x0000006c0e0e7810 */ /* 0x000fe20007fbe0ff */
[----:B------:R-:W-:Y:S01]  /*2520*/  VIADD R17, R17, 0x930 ;  /* 0x0000093011117836 */ /* 0x000fe20000000000 */
[----:B------:R-:W-:Y:S01]  /*2530*/  IADD3 R15, PT, PT, R15, 0x930, RZ ;  /* 0x000009300f0f7810 */ /* 0x000fe20007ffe0ff */
[----:B------:R-:W-:Y:S01]  /*2540*/  VIADD R13, R13, 0x930 ;  /* 0x000009300d0d7836 */ /* 0x000fe20000000000 */
[----:B------:R-:W-:Y:S01]  /*2550*/  IADD3 R6, PT, PT, R6, 0x930, RZ ;  /* 0x0000093006067810 */ /* 0x000fe20007ffe0ff */
[----:B------:R-:W-:Y:S01]  /*2560*/  VIADD R26, R26, 0x1b ;  /* 0x0000001b1a1a7836 */ /* 0x000fe20000000000 */
[----:B------:R-:W-:Y:S02]  /*2570*/  IADD3.X R3, PT, PT, RZ, R3, RZ, P5, !PT ;  /* 0x00000003ff037210 */ /* 0x000fe40002ffe4ff */
[----:B------:R-:W-:Y:S01]  /*2580*/  IADD3 R27, PT, PT, R27, 0x1b, RZ ;  /* 0x0000001b1b1b7810 */ /* 0x000fe20007ffe0ff */
[----:B0-----:R-:W-:Y:S01]  /*2590*/  FFMA R23, R18, R25, R23 ;  /* 0x0000001912177223 */ /* 0x001fe20000000017 */
[----:B------:R-:W-:Y:S01]  /*25a0*/  FFMA R19, R25, R19, R32 ;  /* 0x0000001319137223 */ /* 0x000fe20000000020 */
[----:B-1----:R-:W-:Y:S01]  /*25b0*/  FFMA R25, R20, R24, R33 ;  /* 0x0000001814197223 */ /* 0x002fe20000000021 */
[-C--:B------:R-:W-:Y:S01]  /*25c0*/  FFMA R24, R24, R21.reuse, R35 ;  /* 0x0000001518187223 */ /* 0x080fe20000000023 */
[----:B--2---:R-:W-:Y:S01]  /*25d0*/  FFMA R33, R20, R22, R23 ;  /* 0x0000001614217223 */ /* 0x004fe20000000017 */
[----:B------:R-:W-:Y:S01]  /*25e0*/  FFMA R32, R22, R21, R19 ;  /* 0x0000001516207223 */ /* 0x000fe20000000013 */
[----:B------:R-:W-:Y:S06]  /*25f0*/  BRA.U UP0, `(.L_x_8) ;  /* 0xffffffed00b07547 */ /* 0x000fec000b83ffff */
[----:B------:R-:W0:Y:S01]  /*2600*/  S2R R4, SR_TID.Z ;  /* 0x0000000000047919 */ /* 0x000e220000002300 */
[----:B------:R-:W1:Y:S01]  /*2610*/  LDC.64 R2, c[0x0][0x390] ;  /* 0x0000e400ff027b82 */ /* 0x000e620000000a00 */
[----:B------:R-:W0:Y:S02]  /*2620*/  S2R R5, SR_CTAID.Z ;  /* 0x0000000000057919 */ /* 0x000e240000002700 */
[----:B0-----:R-:W-:-:S05]  /*2630*/  LEA R5, R5, R4, 0x3 ;  /* 0x0000000405057211 */ /* 0x001fca00078e18ff */
[----:B------:R-:W-:-:S04]  /*2640*/  IMAD R5, R5, 0x310, R30 ;  /* 0x0000031005057824 */ /* 0x000fc800078e021e */
[----:B------:R-:W-:-:S05]  /*2650*/  IMAD R0, R0, 0x1c, R5 ;  /* 0x0000001c00007824 */ /* 0x000fca00078e0205 */
[----:B------:R-:W-:-:S05]  /*2660*/  IADD3 R29, PT, PT, R29, UR5, R0 ;  /* 0x000000051d1d7c10 */ /* 0x000fca000fffe000 */
[----:B-1----:R-:W-:-:S05]  /*2670*/  IMAD.WIDE.U32 R2, R29, 0x4, R2 ;  /* 0x000000041d027825 */ /* 0x002fca00078e0002 */
[----:B------:R-:W-:Y:S04]  /*2680*/  STG.E desc[UR8][R2.64], R25 ;  /* 0x0000001902007986 */ /* 0x000fe8000c101908 */
[----:B------:R-:W-:Y:S04]  /*2690*/  STG.E desc[UR8][R2.64+0x3100], R33 ;  /* 0x0031002102007986 */ /* 0x000fe8000c101908 */
[----:B------:R-:W-:Y:S04]  /*26a0*/  STG.E desc[UR8][R2.64+0x4], R24 ;  /* 0x0000041802007986 */ /* 0x000fe8000c101908 */
[----:B------:R-:W-:Y:S01]  /*26b0*/  STG.E desc[UR8][R2.64+0x3104], R32 ;  /* 0x0031042002007986 */ /* 0x000fe2000c101908 */
[----:B------:R-:W-:Y:S05]  /*26c0*/  EXIT ;  /* 0x000000000000794d */ /* 0x000fea0003800000 */
.L_x_9:
[----:B------:R-:W-:-:S00]  /*26d0*/  BRA `(.L_x_9) ;  /* 0xfffffffc00fc7947 */ /* 0x000fc0000383ffff */
[----:B------:R-:W-:-:S00]  /*26e0*/  NOP ;  /* 0x0000000000007918 */ /* 0x000fc00000000000 */
        /* <DEDUP_REMOVED lines=9> */
.L_x_10:


//--------------------- .nv.shared.default_function_kernel0 --------------------------
	.section	.nv.shared.default_function_kernel0,"aw",@nobits
	.sectionflags	@""
	.align	4
.nv.shared.default_function_kernel0:
	.zero		2320


//--------------------- .nv.shared.reserved.0     --------------------------
	.section	.nv.shared.reserved.0,"aw",@nobits
	.weak		__nv_reservedSMEM_offset_0_alias
	.size		__nv_reservedSMEM_offset_0_alias, 0, 64
	.other		__nv_reservedSMEM_offset_0_alias,@"STO_CUDA_RESERVED_SHARED STV_DEFAULT"
__nv_reservedSMEM_offset_0_alias:
	.zero		0
	.zero		64


//--------------------- .nv.constant0.default_function_kernel0 --------------------------
	.section	.nv.constant0.default_function_kernel0,"a",@progbits
	.sectionflags	@""
	.align	4
.nv.constant0.default_function_kernel0:
	.zero		920


//--------------------- SYMBOLS --------------------------

	.type		.nv.reservedSmem.offset0,@object
	.size		.nv.reservedSmem.offset0,0x4
	.type		.nv.reservedSmem.cap,@object
	.size		.nv.reservedSmem.cap,0x4
